	.target	sm_100a

	.elftype	@"ET_EXEC"


//--------------------- .note.nv.tkinfo           --------------------------
	.section	.note.nv.tkinfo,"",@"SHT_NOTE"
	.sectionflags	@"SHF_NOTE_NV_TKINFO"
	.tkinfo
        /*0018*/ 	.word	0x00000002
        /*0030*/ 	.string	""
        /*0030*/ 	.string	"ptxas"
        /*0030*/ 	.string	"Cuda compilation tools, release 13.0, V13.0.88"
        /*0030*/ 	.string	"Build cuda_13.0.r13.0/compiler.36424714_0"
        /*0030*/ 	.string	"-arch sm_100a -m 64 "



//--------------------- .note.nv.cuinfo           --------------------------
	.section	.note.nv.cuinfo,"",@"SHT_NOTE"
	.sectionflags	@"SHF_NOTE_NV_CUINFO"
        /*0018*/ 	.short	0x0002
        /*001a*/ 	.short	0x0064
        /*001c*/ 	.short	0x0082
	.zero		2


//--------------------- .nv.info                  --------------------------
	.section	.nv.info,"",@"SHT_CUDA_INFO"
	.align	4


	//----- nvinfo : EIATTR_REGCOUNT
	.align		4
        /*0000*/ 	.byte	0x04, 0x2f
        /*0002*/ 	.short	(.L_19 - .L_18)
	.align		4
.L_18:
        /*0004*/ 	.word	index@(_ZN7cutlass13device_kernelINS_4gemm6kernel13GemmUniversalIN4cute5tupleIJiiiiEEENS1_10collective13CollectiveMmaINS1_41MainloopSm100TmaUmmaWarpSpecializedSparseILi6ELi2ELi2ENS5_IJNS4_1CILi1EEENSA_ILi2EEESB_EEEEENS5_IJNSA_ILi128EEESF_NSA_ILi64EEEEEENS_6half_tENS5_IJNS4_6LayoutINS5_IJiNS5_IJSC_iEEEiEEENS5_IJlNS5_IJSB_SC_EEElEEEEENSJ_INS5_IJNS5_IJNS5_IJNSA_ILi8EEESC_SP_EEEiEEENS5_IJNS5_IJNSA_ILi16EEESC_NSA_ILi4EEEEEEiEEEiEEENS5_IJNS5_IJNS5_IJSF_SS_NSA_ILi2048EEEEEENSA_ILi16384EEEEEENS5_IJNS5_IJSB_NSA_ILi1024EEENSA_ILi32EEEEEElEEElEEEEEEEESI_NS5_IJlSB_lEEENS4_8TiledMMAINS4_8MMA_AtomIJNS4_27SM100_MMA_F16BF16_SS_SPARSEISI_SI_fLi128ELi128ELNS4_4UMMA5MajorE0ELS1D_0ELNS1C_7ScaleInE0ELS1E_0EEEEEENSJ_INS5_IJSB_SB_SB_EEENS5_IJNSA_ILi0EEES1I_S1I_EEEEENS5_IJNS4_10UnderscoreES1L_S1L_EEEEENS4_23SM90_TMA_LOAD_MULTICASTENS4_14ComposedLayoutINS4_7SwizzleILi2ELi4ELi3EEENS4_25smem_sparse_ptr_flag_bitsILi2ELi16EEENSJ_INS5_IJNS5_IJSB_SP_EEENS5_IJSC_S12_EEEEEENS5_IJNS5_IJS1I_SG_EEESM_EEEEEEEvNS4_8identityENS4_13SM90_TMA_LOADENS1P_INS1Q_ILi3ELi4ELi3EEENS4_18smem_ptr_flag_bitsILi16EEENSJ_INS5_IJSP_SG_EEENS5_IJSG_SB_EEEEEEEvS21_EENS_8epilogue10collective18CollectiveEpilogueINS2B_23Sm100TmaWarpSpecializedILi4ELi2ELi32ELb1ELb0EEEJSH_NS5_IJNSJ_ISF_SB_EENSJ_IS12_SB_EEEEEfNS5_IJSB_llEEEfS2J_NS2B_6fusion15FusionCallbacksIS2F_NS2K_17LinearCombinationIffffLNS_15FloatRoundStyleE2EEESH_S2I_JEEENS4_5SM1004TMEM4LOAD26SM100_TMEM_LOAD_32dp32b32xES22_NS1P_INS1Q_ILi2ELi5ELi2EEENS24_ILi32EEENSJ_INS5_IJS12_ST_EEENS5_IJSB_S12_EEEEEEENS4_39AutoVectorizingCopyWithAssumedAlignmentILi128EEENS4_14SM90_TMA_STOREES2Z_S31_S31_EEEvvEEEEvNT_6ParamsE)
        /*0008*/ 	.word	0x00000079


	//----- nvinfo : EIATTR_FRAME_SIZE
	.align		4
.L_19:
        /*000c*/ 	.byte	0x04, 0x11
        /*000e*/ 	.short	(.L_21 - .L_20)
	.align		4
.L_20:
        /*0010*/ 	.word	index@($__internal_2_$__cuda_sm10x_tcgen05_guardrail_trap_unallocated_columns_being_dealloced)
        /*0014*/ 	.word	0x00000000


	//----- nvinfo : EIATTR_FRAME_SIZE
	.align		4
.L_21:
        /*0018*/ 	.byte	0x04, 0x11
        /*001a*/ 	.short	(.L_23 - .L_22)
	.align		4
.L_22:
        /*001c*/ 	.word	index@($__internal_1_$__cuda_sm10x_tcgen05_guardrail_trap_phase_invalid_during_alloc)
        /*0020*/ 	.word	0x00000000


	//----- nvinfo : EIATTR_FRAME_SIZE
	.align		4
.L_23:
        /*0024*/ 	.byte	0x04, 0x11
        /*0026*/ 	.short	(.L_25 - .L_24)
	.align		4
.L_24:
        /*0028*/ 	.word	index@($__internal_0_$__cuda_sm10x_tcgen05_guardrail_trap_col_being_dealloced_not_returned_by_alloc)
        /*002c*/ 	.word	0x00000000


	//----- nvinfo : EIATTR_FRAME_SIZE
	.align		4
.L_25:
        /*0030*/ 	.byte	0x04, 0x11
        /*0032*/ 	.short	(.L_27 - .L_26)
	.align		4
.L_26:
        /*0034*/ 	.word	index@(_ZN7cutlass13device_kernelINS_4gemm6kernel13GemmUniversalIN4cute5tupleIJiiiiEEENS1_10collective13CollectiveMmaINS1_41MainloopSm100TmaUmmaWarpSpecializedSparseILi6ELi2ELi2ENS5_IJNS4_1CILi1EEENSA_ILi2EEESB_EEEEENS5_IJNSA_ILi128EEESF_NSA_ILi64EEEEEENS_6half_tENS5_IJNS4_6LayoutINS5_IJiNS5_IJSC_iEEEiEEENS5_IJlNS5_IJSB_SC_EEElEEEEENSJ_INS5_IJNS5_IJNS5_IJNSA_ILi8EEESC_SP_EEEiEEENS5_IJNS5_IJNSA_ILi16EEESC_NSA_ILi4EEEEEEiEEEiEEENS5_IJNS5_IJNS5_IJSF_SS_NSA_ILi2048EEEEEENSA_ILi16384EEEEEENS5_IJNS5_IJSB_NSA_ILi1024EEENSA_ILi32EEEEEElEEElEEEEEEEESI_NS5_IJlSB_lEEENS4_8TiledMMAINS4_8MMA_AtomIJNS4_27SM100_MMA_F16BF16_SS_SPARSEISI_SI_fLi128ELi128ELNS4_4UMMA5MajorE0ELS1D_0ELNS1C_7ScaleInE0ELS1E_0EEEEEENSJ_INS5_IJSB_SB_SB_EEENS5_IJNSA_ILi0EEES1I_S1I_EEEEENS5_IJNS4_10UnderscoreES1L_S1L_EEEEENS4_23SM90_TMA_LOAD_MULTICASTENS4_14ComposedLayoutINS4_7SwizzleILi2ELi4ELi3EEENS4_25smem_sparse_ptr_flag_bitsILi2ELi16EEENSJ_INS5_IJNS5_IJSB_SP_EEENS5_IJSC_S12_EEEEEENS5_IJNS5_IJS1I_SG_EEESM_EEEEEEEvNS4_8identityENS4_13SM90_TMA_LOADENS1P_INS1Q_ILi3ELi4ELi3EEENS4_18smem_ptr_flag_bitsILi16EEENSJ_INS5_IJSP_SG_EEENS5_IJSG_SB_EEEEEEEvS21_EENS_8epilogue10collective18CollectiveEpilogueINS2B_23Sm100TmaWarpSpecializedILi4ELi2ELi32ELb1ELb0EEEJSH_NS5_IJNSJ_ISF_SB_EENSJ_IS12_SB_EEEEEfNS5_IJSB_llEEEfS2J_NS2B_6fusion15FusionCallbacksIS2F_NS2K_17LinearCombinationIffffLNS_15FloatRoundStyleE2EEESH_S2I_JEEENS4_5SM1004TMEM4LOAD26SM100_TMEM_LOAD_32dp32b32xES22_NS1P_INS1Q_ILi2ELi5ELi2EEENS24_ILi32EEENSJ_INS5_IJS12_ST_EEENS5_IJSB_S12_EEEEEEENS4_39AutoVectorizingCopyWithAssumedAlignmentILi128EEENS4_14SM90_TMA_STOREES2Z_S31_S31_EEEvvEEEEvNT_6ParamsE)
        /*0038*/ 	.word	0x00000000


	//----- nvinfo : EIATTR_MIN_STACK_SIZE
	.align		4
.L_27:
        /*003c*/ 	.byte	0x04, 0x12
        /*003e*/ 	.short	(.L_29 - .L_28)
	.align		4
.L_28:
        /*0040*/ 	.word	index@(_ZN7cutlass13device_kernelINS_4gemm6kernel13GemmUniversalIN4cute5tupleIJiiiiEEENS1_10collective13CollectiveMmaINS1_41MainloopSm100TmaUmmaWarpSpecializedSparseILi6ELi2ELi2ENS5_IJNS4_1CILi1EEENSA_ILi2EEESB_EEEEENS5_IJNSA_ILi128EEESF_NSA_ILi64EEEEEENS_6half_tENS5_IJNS4_6LayoutINS5_IJiNS5_IJSC_iEEEiEEENS5_IJlNS5_IJSB_SC_EEElEEEEENSJ_INS5_IJNS5_IJNS5_IJNSA_ILi8EEESC_SP_EEEiEEENS5_IJNS5_IJNSA_ILi16EEESC_NSA_ILi4EEEEEEiEEEiEEENS5_IJNS5_IJNS5_IJSF_SS_NSA_ILi2048EEEEEENSA_ILi16384EEEEEENS5_IJNS5_IJSB_NSA_ILi1024EEENSA_ILi32EEEEEElEEElEEEEEEEESI_NS5_IJlSB_lEEENS4_8TiledMMAINS4_8MMA_AtomIJNS4_27SM100_MMA_F16BF16_SS_SPARSEISI_SI_fLi128ELi128ELNS4_4UMMA5MajorE0ELS1D_0ELNS1C_7ScaleInE0ELS1E_0EEEEEENSJ_INS5_IJSB_SB_SB_EEENS5_IJNSA_ILi0EEES1I_S1I_EEEEENS5_IJNS4_10UnderscoreES1L_S1L_EEEEENS4_23SM90_TMA_LOAD_MULTICASTENS4_14ComposedLayoutINS4_7SwizzleILi2ELi4ELi3EEENS4_25smem_sparse_ptr_flag_bitsILi2ELi16EEENSJ_INS5_IJNS5_IJSB_SP_EEENS5_IJSC_S12_EEEEEENS5_IJNS5_IJS1I_SG_EEESM_EEEEEEEvNS4_8identityENS4_13SM90_TMA_LOADENS1P_INS1Q_ILi3ELi4ELi3EEENS4_18smem_ptr_flag_bitsILi16EEENSJ_INS5_IJSP_SG_EEENS5_IJSG_SB_EEEEEEEvS21_EENS_8epilogue10collective18CollectiveEpilogueINS2B_23Sm100TmaWarpSpecializedILi4ELi2ELi32ELb1ELb0EEEJSH_NS5_IJNSJ_ISF_SB_EENSJ_IS12_SB_EEEEEfNS5_IJSB_llEEEfS2J_NS2B_6fusion15FusionCallbacksIS2F_NS2K_17LinearCombinationIffffLNS_15FloatRoundStyleE2EEESH_S2I_JEEENS4_5SM1004TMEM4LOAD26SM100_TMEM_LOAD_32dp32b32xES22_NS1P_INS1Q_ILi2ELi5ELi2EEENS24_ILi32EEENSJ_INS5_IJS12_ST_EEENS5_IJSB_S12_EEEEEEENS4_39AutoVectorizingCopyWithAssumedAlignmentILi128EEENS4_14SM90_TMA_STOREES2Z_S31_S31_EEEvvEEEEvNT_6ParamsE)
        /*0044*/ 	.word	0x00000000
.L_29:


//--------------------- .nv.compat                --------------------------
	.section	.nv.compat,"",@"SHT_CUDA_COMPAT_INFO"
	.align	4
        /*0000*/ 	.byte	0x02, 0x09, 0x01, 0x00, 0x02, 0x02, 0x02, 0x00, 0x02, 0x05, 0x05, 0x00, 0x03, 0x07, 0x01, 0x01
        /*0010*/ 	.byte	0x02, 0x03, 0x01, 0x00, 0x02, 0x06, 0x01, 0x00, 0x04, 0x0b, 0x08, 0x00, 0x09, 0x00, 0x00, 0x00
        /*0020*/ 	.byte	0x00, 0x00, 0x00, 0x00


//--------------------- .nv.info._ZN7cutlass13device_kernelINS_4gemm6kernel13GemmUniversalIN4cute5tupleIJiiiiEEENS1_10collective13CollectiveMmaINS1_41MainloopSm100TmaUmmaWarpSpecializedSparseILi6ELi2ELi2ENS5_IJNS4_1CILi1EEENSA_ILi2EEESB_EEEEENS5_IJNSA_ILi128EEESF_NSA_ILi64EEEEEENS_6half_tENS5_IJNS4_6LayoutINS5_IJiNS5_IJSC_iEEEiEEENS5_IJlNS5_IJSB_SC_EEElEEEEENSJ_INS5_IJNS5_IJNS5_IJNSA_ILi8EEESC_SP_EEEiEEENS5_IJNS5_IJNSA_ILi16EEESC_NSA_ILi4EEEEEEiEEEiEEENS5_IJNS5_IJNS5_IJSF_SS_NSA_ILi2048EEEEEENSA_ILi16384EEEEEENS5_IJNS5_IJSB_NSA_ILi1024EEENSA_ILi32EEEEEElEEElEEEEEEEESI_NS5_IJlSB_lEEENS4_8TiledMMAINS4_8MMA_AtomIJNS4_27SM100_MMA_F16BF16_SS_SPARSEISI_SI_fLi128ELi128ELNS4_4UMMA5MajorE0ELS1D_0ELNS1C_7ScaleInE0ELS1E_0EEEEEENSJ_INS5_IJSB_SB_SB_EEENS5_IJNSA_ILi0EEES1I_S1I_EEEEENS5_IJNS4_10UnderscoreES1L_S1L_EEEEENS4_23SM90_TMA_LOAD_MULTICASTENS4_14ComposedLayoutINS4_7SwizzleILi2ELi4ELi3EEENS4_25smem_sparse_ptr_flag_bitsILi2ELi16EEENSJ_INS5_IJNS5_IJSB_SP_EEENS5_IJSC_S12_EEEEEENS5_IJNS5_IJS1I_SG_EEESM_EEEEEEEvNS4_8identityENS4_13SM90_TMA_LOADENS1P_INS1Q_ILi3ELi4ELi3EEENS4_18smem_ptr_flag_bitsILi16EEENSJ_INS5_IJSP_SG_EEENS5_IJSG_SB_EEEEEEEvS21_EENS_8epilogue10collective18CollectiveEpilogueINS2B_23Sm100TmaWarpSpecializedILi4ELi2ELi32ELb1ELb0EEEJSH_NS5_IJNSJ_ISF_SB_EENSJ_IS12_SB_EEEEEfNS5_IJSB_llEEEfS2J_NS2B_6fusion15FusionCallbacksIS2F_NS2K_17LinearCombinationIffffLNS_15FloatRoundStyleE2EEESH_S2I_JEEENS4_5SM1004TMEM4LOAD26SM100_TMEM_LOAD_32dp32b32xES22_NS1P_INS1Q_ILi2ELi5ELi2EEENS24_ILi32EEENSJ_INS5_IJS12_ST_EEENS5_IJSB_S12_EEEEEEENS4_39AutoVectorizingCopyWithAssumedAlignmentILi128EEENS4_14SM90_TMA_STOREES2Z_S31_S31_EEEvvEEEEvNT_6ParamsE --------------------------
	.section	.nv.info._ZN7cutlass13device_kernelINS_4gemm6kernel13GemmUniversalIN4cute5tupleIJiiiiEEENS1_10collective13CollectiveMmaINS1_41MainloopSm100TmaUmmaWarpSpecializedSparseILi6ELi2ELi2ENS5_IJNS4_1CILi1EEENSA_ILi2EEESB_EEEEENS5_IJNSA_ILi128EEESF_NSA_ILi64EEEEEENS_6half_tENS5_IJNS4_6LayoutINS5_IJiNS5_IJSC_iEEEiEEENS5_IJlNS5_IJSB_SC_EEElEEEEENSJ_INS5_IJNS5_IJNS5_IJNSA_ILi8EEESC_SP_EEEiEEENS5_IJNS5_IJNSA_ILi16EEESC_NSA_ILi4EEEEEEiEEEiEEENS5_IJNS5_IJNS5_IJSF_SS_NSA_ILi2048EEEEEENSA_ILi16384EEEEEENS5_IJNS5_IJSB_NSA_ILi1024EEENSA_ILi32EEEEEElEEElEEEEEEEESI_NS5_IJlSB_lEEENS4_8TiledMMAINS4_8MMA_AtomIJNS4_27SM100_MMA_F16BF16_SS_SPARSEISI_SI_fLi128ELi128ELNS4_4UMMA5MajorE0ELS1D_0ELNS1C_7ScaleInE0ELS1E_0EEEEEENSJ_INS5_IJSB_SB_SB_EEENS5_IJNSA_ILi0EEES1I_S1I_EEEEENS5_IJNS4_10UnderscoreES1L_S1L_EEEEENS4_23SM90_TMA_LOAD_MULTICASTENS4_14ComposedLayoutINS4_7SwizzleILi2ELi4ELi3EEENS4_25smem_sparse_ptr_flag_bitsILi2ELi16EEENSJ_INS5_IJNS5_IJSB_SP_EEENS5_IJSC_S12_EEEEEENS5_IJNS5_IJS1I_SG_EEESM_EEEEEEEvNS4_8identityENS4_13SM90_TMA_LOADENS1P_INS1Q_ILi3ELi4ELi3EEENS4_18smem_ptr_flag_bitsILi16EEENSJ_INS5_IJSP_SG_EEENS5_IJSG_SB_EEEEEEEvS21_EENS_8epilogue10collective18CollectiveEpilogueINS2B_23Sm100TmaWarpSpecializedILi4ELi2ELi32ELb1ELb0EEEJSH_NS5_IJNSJ_ISF_SB_EENSJ_IS12_SB_EEEEEfNS5_IJSB_llEEEfS2J_NS2B_6fusion15FusionCallbacksIS2F_NS2K_17LinearCombinationIffffLNS_15FloatRoundStyleE2EEESH_S2I_JEEENS4_5SM1004TMEM4LOAD26SM100_TMEM_LOAD_32dp32b32xES22_NS1P_INS1Q_ILi2ELi5ELi2EEENS24_ILi32EEENSJ_INS5_IJS12_ST_EEENS5_IJSB_S12_EEEEEEENS4_39AutoVectorizingCopyWithAssumedAlignmentILi128EEENS4_14SM90_TMA_STOREES2Z_S31_S31_EEEvvEEEEvNT_6ParamsE,"",@"SHT_CUDA_INFO"
	.sectionflags	@""
	.align	4


	//----- nvinfo : EIATTR_CUDA_API_VERSION
	.align		4
        /*0000*/ 	.byte	0x04, 0x37
        /*0002*/ 	.short	(.L_31 - .L_30)
.L_30:
        /*0004*/ 	.word	0x00000082


	//----- nvinfo : EIATTR_KPARAM_INFO
	.align		4
.L_31:
        /*0008*/ 	.byte	0x04, 0x17
        /*000a*/ 	.short	(.L_33 - .L_32)
.L_32:
        /*000c*/ 	.word	0x00000000
        /*0010*/ 	.short	0x0000
        /*0012*/ 	.short	0x0000
        /*0014*/ 	.byte	0x00, 0xf0, 0x01, 0x28


	//----- nvinfo : EIATTR_AT_ENTRY_FRAGMENTS
	.align		4
.L_33:
        /*0018*/ 	.byte	0x04, 0x4f
        /*001a*/ 	.short	(.L_35 - .L_34)


	//   ....[0]....
.L_34:
        /*001c*/ 	.word	0x00000006


	//----- nvinfo : EIATTR_RESERVED_SMEM_USED
	.align		4
.L_35:
        /*0020*/ 	.byte	0x01, 0x41
	.zero		2


	//----- nvinfo : EIATTR_SPARSE_MMA_MASK
	.align		4
        /*0024*/ 	.byte	0x03, 0x50
        /*0026*/ 	.short	0x0040


	//----- nvinfo : EIATTR_TCGEN05_1CTA_USED
	.align		4
        /*0028*/ 	.byte	0x01, 0x51
	.zero		2


	//----- nvinfo : EIATTR_MAXREG_COUNT
	.align		4
        /*002c*/ 	.byte	0x03, 0x1b
        /*002e*/ 	.short	0x00ff


	//----- nvinfo : EIATTR_NUM_BARRIERS
	.align		4
        /*0030*/ 	.byte	0x02, 0x4c
        /*0032*/ 	.byte	0x07
	.zero		1


	//----- nvinfo : EIATTR_EXTERNS
	.align		4
        /*0034*/ 	.byte	0x04, 0x0f
        /*0036*/ 	.short	(.L_37 - .L_36)


	//   ....[0]....
	.align		4
.L_36:
        /*0038*/ 	.word	index@(__assertfail)


	//----- nvinfo : EIATTR_MERCURY_ISA_VERSION
	.align		4
.L_37:
        /*003c*/ 	.byte	0x03, 0x5f
        /*003e*/ 	.short	0x0101


	//----- nvinfo : EIATTR_INT_WARP_WIDE_INSTR_OFFSETS
	.align		4
        /*0040*/ 	.byte	0x04, 0x31
        /*0042*/ 	.short	(.L_39 - .L_38)


	//   ....[0]....
.L_38:
        /*0044*/ 	.word	0x00001d90


	//   ....[1]....
        /*0048*/ 	.word	0x000038c0


	//   ....[2]....
        /*004c*/ 	.word	0x000038e0


	//   ....[3]....
        /*0050*/ 	.word	0x00003910


	//   ....[4]....
        /*0054*/ 	.word	0x00004210


	//   ....[5]....
        /*0058*/ 	.word	0x00004230


	//   ....[6]....
        /*005c*/ 	.word	0x000042d0


	//   ....[7]....
        /*0060*/ 	.word	0x00004370


	//   ....[8]....
        /*0064*/ 	.word	0x00004430


	//   ....[9]....
        /*0068*/ 	.word	0x000044b0


	//   ....[10]....
        /*006c*/ 	.word	0x000044d0


	//   ....[11]....
        /*0070*/ 	.word	0x000045a0


	//   ....[12]....
        /*0074*/ 	.word	0x00004630


	//   ....[13]....
        /*0078*/ 	.word	0x000046f0


	//   ....[14]....
        /*007c*/ 	.word	0x00004780


	//   ....[15]....
        /*0080*/ 	.word	0x000047a0


	//   ....[16]....
        /*0084*/ 	.word	0x000048d0


	//   ....[17]....
        /*0088*/ 	.word	0x00004930


	//   ....[18]....
        /*008c*/ 	.word	0x000049e0


	//   ....[19]....
        /*0090*/ 	.word	0x00004b30


	//   ....[20]....
        /*0094*/ 	.word	0x00004b90


	//   ....[21]....
        /*0098*/ 	.word	0x00004bb0


	//   ....[22]....
        /*009c*/ 	.word	0x00004bd0


	//   ....[23]....
        /*00a0*/ 	.word	0x00004dc0


	//----- nvinfo : EIATTR_COOP_GROUP_MASK_REGIDS
	.align		4
.L_39:
        /*00a4*/ 	.byte	0x04, 0x29
        /*00a6*/ 	.short	(.L_41 - .L_40)


	//   ....[0]....
.L_40:
        /*00a8*/ 	.word	0xffffffff


	//   ....[1]....
        /*00ac*/ 	.word	0xffffffff


	//   ....[2]....
        /*00b0*/ 	.word	0xffffffff


	//   ....[3]....
        /*00b4*/ 	.word	0xffffffff


	//   ....[4]....
        /*00b8*/ 	.word	0xffffffff


	//   ....[5]....
        /*00bc*/ 	.word	0xffffffff


	//   ....[6]....
        /*00c0*/ 	.word	0xffffffff


	//   ....[7]....
        /*00c4*/ 	.word	0xffffffff


	//   ....[8]....
        /*00c8*/ 	.word	0xffffffff


	//   ....[9]....
        /*00cc*/ 	.word	0xffffffff


	//   ....[10]....
        /*00d0*/ 	.word	0xffffffff


	//   ....[11]....
        /*00d4*/ 	.word	0xffffffff


	//   ....[12]....
        /*00d8*/ 	.word	0xffffffff


	//   ....[13]....
        /*00dc*/ 	.word	0xffffffff


	//----- nvinfo : EIATTR_COOP_GROUP_INSTR_OFFSETS
	.align		4
.L_41:
        /*00e0*/ 	.byte	0x04, 0x28
        /*00e2*/ 	.short	(.L_43 - .L_42)


	//   ....[0]....
.L_42:
        /*00e4*/ 	.word	0x00000090


	//   ....[1]....
        /*00e8*/ 	.word	0x00000500


	//   ....[2]....
        /*00ec*/ 	.word	0x000006e0


	//   ....[3]....
        /*00f0*/ 	.word	0x00000880


	//   ....[4]....
        /*00f4*/ 	.word	0x00000980


	//   ....[5]....
        /*00f8*/ 	.word	0x00000af0


	//   ....[6]....
        /*00fc*/ 	.word	0x00000c50


	//   ....[7]....
        /*0100*/ 	.word	0x00000e00


	//   ....[8]....
        /*0104*/ 	.word	0x00001c80


	//   ....[9]....
        /*0108*/ 	.word	0x00002b70


	//   ....[10]....
        /*010c*/ 	.word	0x00002d80


	//   ....[11]....
        /*0110*/ 	.word	0x00002db0


	//   ....[12]....
        /*0114*/ 	.word	0x000037a0


	//   ....[13]....
        /*0118*/ 	.word	0x000039d0


	//----- nvinfo : EIATTR_VRC_CTA_INIT_COUNT
	.align		4
.L_43:
        /*011c*/ 	.byte	0x02, 0x4a
        /*011e*/ 	.byte	0x80
	.zero		1


	//----- nvinfo : EIATTR_SYSCALL_OFFSETS
	.align		4
        /*0120*/ 	.byte	0x04, 0x46
        /*0122*/ 	.short	(.L_45 - .L_44)


	//   ....[0]....
.L_44:
        /*0124*/ 	.word	0x00005860


	//   ....[1]....
        /*0128*/ 	.word	0x00005950


	//   ....[2]....
        /*012c*/ 	.word	0x00006370


	//   ....[3]....
        /*0130*/ 	.word	0x00007160


	//   ....[4]....
        /*0134*/ 	.word	0x00007f30


	//   ....[5]....
        /*0138*/ 	.word	0x00008cf0


	//----- nvinfo : EIATTR_MBARRIER_INSTR_OFFSETS
	.align		4
.L_45:
        /*013c*/ 	.byte	0x04, 0x39
        /*013e*/ 	.short	(.L_47 - .L_46)


	//   ....[0]....
.L_46:
        /*0140*/ 	.word	0x00000610
        /*0144*/ 	.word	0x000000ff
        /*0148*/ 	.word	0x00000000
        /*014c*/ 	.short	0x0100
        /*014e*/ 	.byte	0x06
	.zero		1


	//   ....[1]....
        /*0150*/ 	.word	0x00000620
        /*0154*/ 	.word	0x000000ff
        /*0158*/ 	.word	0x00000030
        /*015c*/ 	.short	0x0100
        /*015e*/ 	.byte	0x06
	.zero		1


	//   ....[2]....
        /*0160*/ 	.word	0x00000630
        /*0164*/ 	.word	0x000000ff
        /*0168*/ 	.word	0x00000008
        /*016c*/ 	.short	0x0100
        /*016e*/ 	.byte	0x06
	.zero		1


	//   ....[3]....
        /*0170*/ 	.word	0x00000640
        /*0174*/ 	.word	0x000000ff
        /*0178*/ 	.word	0x00000038
        /*017c*/ 	.short	0x0100
        /*017e*/ 	.byte	0x06
	.zero		1


	//   ....[4]....
        /*0180*/ 	.word	0x00000650
        /*0184*/ 	.word	0x000000ff
        /*0188*/ 	.word	0x00000010
        /*018c*/ 	.short	0x0100
        /*018e*/ 	.byte	0x06
	.zero		1


	//   ....[5]....
        /*0190*/ 	.word	0x00000660
        /*0194*/ 	.word	0x000000ff
        /*0198*/ 	.word	0x00000040
        /*019c*/ 	.short	0x0100
        /*019e*/ 	.byte	0x06
	.zero		1


	//   ....[6]....
        /*01a0*/ 	.word	0x00000670
        /*01a4*/ 	.word	0x000000ff
        /*01a8*/ 	.word	0x00000018
        /*01ac*/ 	.short	0x0100
        /*01ae*/ 	.byte	0x06
	.zero		1


	//   ....[7]....
        /*01b0*/ 	.word	0x00000680
        /*01b4*/ 	.word	0x000000ff
        /*01b8*/ 	.word	0x00000048
        /*01bc*/ 	.short	0x0100
        /*01be*/ 	.byte	0x06
	.zero		1


	//   ....[8]....
        /*01c0*/ 	.word	0x00000690
        /*01c4*/ 	.word	0x000000ff
        /*01c8*/ 	.word	0x00000020
        /*01cc*/ 	.short	0x0100
        /*01ce*/ 	.byte	0x06
	.zero		1


	//   ....[9]....
        /*01d0*/ 	.word	0x000006a0
        /*01d4*/ 	.word	0x000000ff
        /*01d8*/ 	.word	0x00000050
        /*01dc*/ 	.short	0x0100
        /*01de*/ 	.byte	0x06
	.zero		1


	//   ....[10]....
        /*01e0*/ 	.word	0x000006b0
        /*01e4*/ 	.word	0x000000ff
        /*01e8*/ 	.word	0x00000028
        /*01ec*/ 	.short	0x0100
        /*01ee*/ 	.byte	0x06
	.zero		1


	//   ....[11]....
        /*01f0*/ 	.word	0x000006c0
        /*01f4*/ 	.word	0x000000ff
        /*01f8*/ 	.word	0x00000058
        /*01fc*/ 	.short	0x0100
        /*01fe*/ 	.byte	0x06
	.zero		1


	//   ....[12]....
        /*0200*/ 	.word	0x000007f0
        /*0204*/ 	.word	0x000000ff
        /*0208*/ 	.word	0x00000060
        /*020c*/ 	.short	0x0100
        /*020e*/ 	.byte	0x06
	.zero		1


	//   ....[13]....
        /*0210*/ 	.word	0x00000800
        /*0214*/ 	.word	0x000000ff
        /*0218*/ 	.word	0x00000080
        /*021c*/ 	.short	0x0100
        /*021e*/ 	.byte	0x06
	.zero		1


	//   ....[14]....
        /*0220*/ 	.word	0x00000810
        /*0224*/ 	.word	0x000000ff
        /*0228*/ 	.word	0x00000068
        /*022c*/ 	.short	0x0100
        /*022e*/ 	.byte	0x06
	.zero		1


	//   ....[15]....
        /*0230*/ 	.word	0x00000820
        /*0234*/ 	.word	0x000000ff
        /*0238*/ 	.word	0x00000088
        /*023c*/ 	.short	0x0100
        /*023e*/ 	.byte	0x06
	.zero		1


	//   ....[16]....
        /*0240*/ 	.word	0x00000830
        /*0244*/ 	.word	0x000000ff
        /*0248*/ 	.word	0x00000070
        /*024c*/ 	.short	0x0100
        /*024e*/ 	.byte	0x06
	.zero		1


	//   ....[17]....
        /*0250*/ 	.word	0x00000840
        /*0254*/ 	.word	0x000000ff
        /*0258*/ 	.word	0x00000090
        /*025c*/ 	.short	0x0100
        /*025e*/ 	.byte	0x06
	.zero		1


	//   ....[18]....
        /*0260*/ 	.word	0x00000850
        /*0264*/ 	.word	0x000000ff
        /*0268*/ 	.word	0x00000078
        /*026c*/ 	.short	0x0100
        /*026e*/ 	.byte	0x06
	.zero		1


	//   ....[19]....
        /*0270*/ 	.word	0x00000860
        /*0274*/ 	.word	0x000000ff
        /*0278*/ 	.word	0x00000098
        /*027c*/ 	.short	0x0100
        /*027e*/ 	.byte	0x06
	.zero		1


	//   ....[20]....
        /*0280*/ 	.word	0x00000950
        /*0284*/ 	.word	0x000000ff
        /*0288*/ 	.word	0x000000a0
        /*028c*/ 	.short	0x0100
        /*028e*/ 	.byte	0x05
	.zero		1


	//   ....[21]....
        /*0290*/ 	.word	0x00000960
        /*0294*/ 	.word	0x000000ff
        /*0298*/ 	.word	0x000000a8
        /*029c*/ 	.short	0x0100
        /*029e*/ 	.byte	0x05
	.zero		1


	//   ....[22]....
        /*02a0*/ 	.word	0x00000aa0
        /*02a4*/ 	.word	0x000000ff
        /*02a8*/ 	.word	0x000000b0
        /*02ac*/ 	.short	0x0100
        /*02ae*/ 	.byte	0x05
	.zero		1


	//   ....[23]....
        /*02b0*/ 	.word	0x00000ab0
        /*02b4*/ 	.word	0x000000ff
        /*02b8*/ 	.word	0x000000c0
        /*02bc*/ 	.short	0x0100
        /*02be*/ 	.byte	0x05
	.zero		1


	//   ....[24]....
        /*02c0*/ 	.word	0x00000ac0
        /*02c4*/ 	.word	0x000000ff
        /*02c8*/ 	.word	0x000000b8
        /*02cc*/ 	.short	0x0100
        /*02ce*/ 	.byte	0x05
	.zero		1


	//   ....[25]....
        /*02d0*/ 	.word	0x00000ad0
        /*02d4*/ 	.word	0x000000ff
        /*02d8*/ 	.word	0x000000c8
        /*02dc*/ 	.short	0x0100
        /*02de*/ 	.byte	0x05
	.zero		1


	//   ....[26]....
        /*02e0*/ 	.word	0x00000c00
        /*02e4*/ 	.word	0x000000ff
        /*02e8*/ 	.word	0x000000d0
        /*02ec*/ 	.short	0x0100
        /*02ee*/ 	.byte	0x06
	.zero		1


	//   ....[27]....
        /*02f0*/ 	.word	0x00000c10
        /*02f4*/ 	.word	0x000000ff
        /*02f8*/ 	.word	0x000000e0
        /*02fc*/ 	.short	0x0100
        /*02fe*/ 	.byte	0x06
	.zero		1


	//   ....[28]....
        /*0300*/ 	.word	0x00000c20
        /*0304*/ 	.word	0x000000ff
        /*0308*/ 	.word	0x000000d8
        /*030c*/ 	.short	0x0100
        /*030e*/ 	.byte	0x06
	.zero		1


	//   ....[29]....
        /*0310*/ 	.word	0x00000c30
        /*0314*/ 	.word	0x000000ff
        /*0318*/ 	.word	0x000000e8
        /*031c*/ 	.short	0x0100
        /*031e*/ 	.byte	0x06
	.zero		1


	//   ....[30]....
        /*0320*/ 	.word	0x00000d20
        /*0324*/ 	.word	0x000000ff
        /*0328*/ 	.word	0x000000f0
        /*032c*/ 	.short	0x0100
        /*032e*/ 	.byte	0x05
	.zero		1


	//   ....[31]....
        /*0330*/ 	.word	0x00000d30
        /*0334*/ 	.word	0x000000ff
        /*0338*/ 	.word	0x00000100
        /*033c*/ 	.short	0x0100
        /*033e*/ 	.byte	0x05
	.zero		1


	//   ....[32]....
        /*0340*/ 	.word	0x00000d40
        /*0344*/ 	.word	0x000000ff
        /*0348*/ 	.word	0x000000f8
        /*034c*/ 	.short	0x0100
        /*034e*/ 	.byte	0x05
	.zero		1


	//   ....[33]....
        /*0350*/ 	.word	0x00000d50
        /*0354*/ 	.word	0x000000ff
        /*0358*/ 	.word	0x00000108
        /*035c*/ 	.short	0x0100
        /*035e*/ 	.byte	0x05
	.zero		1


	//   ....[34]....
        /*0360*/ 	.word	0x000017c0
        /*0364*/ 	.word	0x00000004
        /*0368*/ 	.word	0x00000100
        /*036c*/ 	.short	0x010a
        /*036e*/ 	.byte	0xff
	.zero		1


	//   ....[35]....
        /*0370*/ 	.word	0x000017e0
        /*0374*/ 	.word	0x00000004
        /*0378*/ 	.word	0x000000f0
        /*037c*/ 	.short	0x0101
        /*037e*/ 	.byte	0xff
	.zero		1


	//   ....[36]....
        /*0380*/ 	.word	0x00001860
        /*0384*/ 	.word	0x000000ff
        /*0388*/ 	.word	0x00000030
        /*038c*/ 	.short	0x010a
        /*038e*/ 	.byte	0x07
	.zero		1


	//   ....[37]....
        /*0390*/ 	.word	0x00001990
        /*0394*/ 	.word	0x000000ff
        /*0398*/ 	.word	0x00000030
        /*039c*/ 	.short	0x010a
        /*039e*/ 	.byte	0x21
	.zero		1


	//   ....[38]....
        /*03a0*/ 	.word	0x00001b30
        /*03a4*/ 	.word	0x000000ff
        /*03a8*/ 	.word	0x00000030
        /*03ac*/ 	.short	0x010a
        /*03ae*/ 	.byte	0x08
	.zero		1


	//   ....[39]....
        /*03b0*/ 	.word	0x00001c60
        /*03b4*/ 	.word	0x000000ff
        /*03b8*/ 	.word	0x000000a8
        /*03bc*/ 	.short	0x0101
        /*03be*/ 	.byte	0x05
	.zero		1


	//   ....[40]....
        /*03c0*/ 	.word	0x00001c90
        /*03c4*/ 	.word	0x00000008
        /*03c8*/ 	.word	0x000000b0
        /*03cc*/ 	.short	0x010a
        /*03ce*/ 	.byte	0xff
	.zero		1


	//   ....[41]....
        /*03d0*/ 	.word	0x00001d60
        /*03d4*/ 	.word	0x00000008
        /*03d8*/ 	.word	0x00000000
        /*03dc*/ 	.short	0x0101
        /*03de*/ 	.byte	0xff
	.zero		1


	//   ....[42]....
        /*03e0*/ 	.word	0x000022d0
        /*03e4*/ 	.word	0x000000ff
        /*03e8*/ 	.word	0x00000000
        /*03ec*/ 	.short	0x010a
        /*03ee*/ 	.byte	0x04
	.zero		1


	//   ....[43]....
        /*03f0*/ 	.word	0x00002360
        /*03f4*/ 	.word	0x000000ff
        /*03f8*/ 	.word	0x00000000
        /*03fc*/ 	.short	0x010a
        /*03fe*/ 	.byte	0x04
	.zero		1


	//   ....[44]....
        /*0400*/ 	.word	0x000023f0
        /*0404*/ 	.word	0x000000ff
        /*0408*/ 	.word	0x00000000
        /*040c*/ 	.short	0x010a
        /*040e*/ 	.byte	0x04
	.zero		1


	//   ....[45]....
        /*0410*/ 	.word	0x00002480
        /*0414*/ 	.word	0x000000ff
        /*0418*/ 	.word	0x00000000
        /*041c*/ 	.short	0x010a
        /*041e*/ 	.byte	0x04
	.zero		1


	//   ....[46]....
        /*0420*/ 	.word	0x00002510
        /*0424*/ 	.word	0x000000ff
        /*0428*/ 	.word	0x00000000
        /*042c*/ 	.short	0x010a
        /*042e*/ 	.byte	0x04
	.zero		1


	//   ....[47]....
        /*0430*/ 	.word	0x000025b0
        /*0434*/ 	.word	0x00000000
        /*0438*/ 	.word	0x00000000
        /*043c*/ 	.short	0x010a
        /*043e*/ 	.byte	0xff
	.zero		1


	//   ....[48]....
        /*0440*/ 	.word	0x000026d0
        /*0444*/ 	.word	0x00000000
        /*0448*/ 	.word	0x000000f0
        /*044c*/ 	.short	0x010a
        /*044e*/ 	.byte	0xff
	.zero		1


	//   ....[49]....
        /*0450*/ 	.word	0x00002740
        /*0454*/ 	.word	0x00000004
        /*0458*/ 	.word	0x00000000
        /*045c*/ 	.short	0x0101
        /*045e*/ 	.byte	0xff
	.zero		1


	//   ....[50]....
        /*0460*/ 	.word	0x00002760
        /*0464*/ 	.word	0x000000ff
        /*0468*/ 	.word	0x000000c0
        /*046c*/ 	.short	0x010a
        /*046e*/ 	.byte	0x05
	.zero		1


	//   ....[51]....
        /*0470*/ 	.word	0x00002880
        /*0474*/ 	.word	0x00000000
        /*0478*/ 	.word	0x000000b0
        /*047c*/ 	.short	0x010a
        /*047e*/ 	.byte	0xff
	.zero		1


	//   ....[52]....
        /*0480*/ 	.word	0x00002980
        /*0484*/ 	.word	0x00000000
        /*0488*/ 	.word	0x00000000
        /*048c*/ 	.short	0x0101
        /*048e*/ 	.byte	0xff
	.zero		1


	//   ....[53]....
        /*0490*/ 	.word	0x00002a10
        /*0494*/ 	.word	0x000000ff
        /*0498*/ 	.word	0x000000c0
        /*049c*/ 	.short	0x0106
        /*049e*/ 	.byte	0x05
	.zero		1


	//   ....[54]....
        /*04a0*/ 	.word	0x00002a30
        /*04a4*/ 	.word	0x000000ff
        /*04a8*/ 	.word	0x000000c0
        /*04ac*/ 	.short	0x010a
        /*04ae*/ 	.byte	0x05
	.zero		1


	//   ....[55]....
        /*04b0*/ 	.word	0x00002ac0
        /*04b4*/ 	.word	0x000000ff
        /*04b8*/ 	.word	0x000000c0
        /*04bc*/ 	.short	0x0106
        /*04be*/ 	.byte	0x04
	.zero		1


	//   ....[56]....
        /*04c0*/ 	.word	0x00002b00
        /*04c4*/ 	.word	0x00000000
        /*04c8*/ 	.word	0x000000c0
        /*04cc*/ 	.short	0x010a
        /*04ce*/ 	.byte	0xff
	.zero		1


	//   ....[57]....
        /*04d0*/ 	.word	0x00003020
        /*04d4*/ 	.word	0x00000000
        /*04d8*/ 	.word	0x000000b0
        /*04dc*/ 	.short	0x010a
        /*04de*/ 	.byte	0xff
	.zero		1


	//   ....[58]....
        /*04e0*/ 	.word	0x00003130
        /*04e4*/ 	.word	0x00000003
        /*04e8*/ 	.word	0x00000000
        /*04ec*/ 	.short	0x0101
        /*04ee*/ 	.byte	0xff
	.zero		1


	//   ....[59]....
        /*04f0*/ 	.word	0x00003140
        /*04f4*/ 	.word	0x000000ff
        /*04f8*/ 	.word	0x00000000
        /*04fc*/ 	.short	0x010a
        /*04fe*/ 	.byte	0x05
	.zero		1


	//   ....[60]....
        /*0500*/ 	.word	0x00003160
        /*0504*/ 	.word	0x000000ff
        /*0508*/ 	.word	0x000000e0
        /*050c*/ 	.short	0x010a
        /*050e*/ 	.byte	0x07
	.zero		1


	//   ....[61]....
        /*0510*/ 	.word	0x00003260
        /*0514*/ 	.word	0x000000ff
        /*0518*/ 	.word	0x00000000
        /*051c*/ 	.short	0x010a
        /*051e*/ 	.byte	0x06
	.zero		1


	//   ....[62]....
        /*0520*/ 	.word	0x00003320
        /*0524*/ 	.word	0x000000ff
        /*0528*/ 	.word	0x00000000
        /*052c*/ 	.short	0x010a
        /*052e*/ 	.byte	0x05
	.zero		1


	//   ....[63]....
        /*0530*/ 	.word	0x000036f0
        /*0534*/ 	.word	0x000000ff
        /*0538*/ 	.word	0x00000000
        /*053c*/ 	.short	0x010a
        /*053e*/ 	.byte	0x06
	.zero		1


	//   ....[64]....
        /*0540*/ 	.word	0x00003780
        /*0544*/ 	.word	0x000000ff
        /*0548*/ 	.word	0x00000000
        /*054c*/ 	.short	0x010a
        /*054e*/ 	.byte	0x07
	.zero		1


	//   ....[65]....
        /*0550*/ 	.word	0x00003bc0
        /*0554*/ 	.word	0x00000000
        /*0558*/ 	.word	0x000000b0
        /*055c*/ 	.short	0x010a
        /*055e*/ 	.byte	0xff
	.zero		1


	//   ....[66]....
        /*0560*/ 	.word	0x00003c80
        /*0564*/ 	.word	0x00000000
        /*0568*/ 	.word	0x00000000
        /*056c*/ 	.short	0x0101
        /*056e*/ 	.byte	0xff
	.zero		1


	//   ....[67]....
        /*0570*/ 	.word	0x00003fa0
        /*0574*/ 	.word	0x000000ff
        /*0578*/ 	.word	0x000000a8
        /*057c*/ 	.short	0x010a
        /*057e*/ 	.byte	0x04
	.zero		1


	//   ....[68]....
        /*0580*/ 	.word	0x00004190
        /*0584*/ 	.word	0x000000ff
        /*0588*/ 	.word	0x00000080
        /*058c*/ 	.short	0x010a
        /*058e*/ 	.byte	0x04
	.zero		1


	//   ....[69]....
        /*0590*/ 	.word	0x00004460
        /*0594*/ 	.word	0x000000ff
        /*0598*/ 	.word	0x00000060
        /*059c*/ 	.short	0x010b
        /*059e*/ 	.byte	0x04
	.zero		1


	//   ....[70]....
        /*05a0*/ 	.word	0x00004470
        /*05a4*/ 	.word	0x000000ff
        /*05a8*/ 	.word	0x00000000
        /*05ac*/ 	.short	0x0101
        /*05ae*/ 	.byte	0x07
	.zero		1


	//   ....[71]....
        /*05b0*/ 	.word	0x00004480
        /*05b4*/ 	.word	0x000000ff
        /*05b8*/ 	.word	0x00000088
        /*05bc*/ 	.short	0x010a
        /*05be*/ 	.byte	0x04
	.zero		1


	//   ....[72]....
        /*05c0*/ 	.word	0x00004720
        /*05c4*/ 	.word	0x000000ff
        /*05c8*/ 	.word	0x00000068
        /*05cc*/ 	.short	0x010b
        /*05ce*/ 	.byte	0x04
	.zero		1


	//   ....[73]....
        /*05d0*/ 	.word	0x00004730
        /*05d4*/ 	.word	0x000000ff
        /*05d8*/ 	.word	0x00000000
        /*05dc*/ 	.short	0x0101
        /*05de*/ 	.byte	0x07
	.zero		1


	//   ....[74]....
        /*05e0*/ 	.word	0x00004740
        /*05e4*/ 	.word	0x000000ff
        /*05e8*/ 	.word	0x00000090
        /*05ec*/ 	.short	0x010a
        /*05ee*/ 	.byte	0x04
	.zero		1


	//   ....[75]....
        /*05f0*/ 	.word	0x00004a90
        /*05f4*/ 	.word	0x000000ff
        /*05f8*/ 	.word	0x00000070
        /*05fc*/ 	.short	0x010b
        /*05fe*/ 	.byte	0x04
	.zero		1


	//   ....[76]....
        /*0600*/ 	.word	0x00004af0
        /*0604*/ 	.word	0x000000ff
        /*0608*/ 	.word	0x00000000
        /*060c*/ 	.short	0x0101
        /*060e*/ 	.byte	0x07
	.zero		1


	//   ....[77]....
        /*0610*/ 	.word	0x00004b00
        /*0614*/ 	.word	0x000000ff
        /*0618*/ 	.word	0x00000098
        /*061c*/ 	.short	0x010a
        /*061e*/ 	.byte	0x04
	.zero		1


	//   ....[78]....
        /*0620*/ 	.word	0x00004df0
        /*0624*/ 	.word	0x000000ff
        /*0628*/ 	.word	0x00000078
        /*062c*/ 	.short	0x010b
        /*062e*/ 	.byte	0x04
	.zero		1


	//   ....[79]....
        /*0630*/ 	.word	0x00004e20
        /*0634*/ 	.word	0x000000ff
        /*0638*/ 	.word	0x00000000
        /*063c*/ 	.short	0x0101
        /*063e*/ 	.byte	0x05
	.zero		1


	//   ....[80]....
        /*0640*/ 	.word	0x00004e70
        /*0644*/ 	.word	0x000000ff
        /*0648*/ 	.word	0x00000080
        /*064c*/ 	.short	0x010a
        /*064e*/ 	.byte	0x04
	.zero		1


	//   ....[81]....
        /*0650*/ 	.word	0x00004e90
        /*0654*/ 	.word	0x000000ff
        /*0658*/ 	.word	0x00000088
        /*065c*/ 	.short	0x010a
        /*065e*/ 	.byte	0x04
	.zero		1


	//   ....[82]....
        /*0660*/ 	.word	0x00004eb0
        /*0664*/ 	.word	0x000000ff
        /*0668*/ 	.word	0x00000090
        /*066c*/ 	.short	0x010a
        /*066e*/ 	.byte	0x04
	.zero		1


	//   ....[83]....
        /*0670*/ 	.word	0x00004ef0
        /*0674*/ 	.word	0x00000000
        /*0678*/ 	.word	0x00000098
        /*067c*/ 	.short	0x010a
        /*067e*/ 	.byte	0xff
	.zero		1


	//   ....[84]....
        /*0680*/ 	.word	0x00005230
        /*0684*/ 	.word	0x00000000
        /*0688*/ 	.word	0x000000b0
        /*068c*/ 	.short	0x010a
        /*068e*/ 	.byte	0xff
	.zero		1


	//   ....[85]....
        /*0690*/ 	.word	0x00005340
        /*0694*/ 	.word	0x00000000
        /*0698*/ 	.word	0x00000000
        /*069c*/ 	.short	0x0101
        /*069e*/ 	.byte	0xff
	.zero		1


	//   ....[86]....
        /*06a0*/ 	.word	0x00005dd0
        /*06a4*/ 	.word	0x000000ff
        /*06a8*/ 	.word	0x00000060
        /*06ac*/ 	.short	0x010a
        /*06ae*/ 	.byte	0x2e
	.zero		1


	//   ....[87]....
        /*06b0*/ 	.word	0x00005e30
        /*06b4*/ 	.word	0x00000072
        /*06b8*/ 	.word	0x000000d0
        /*06bc*/ 	.short	0x010a
        /*06be*/ 	.byte	0xff
	.zero		1


	//   ....[88]....
        /*06c0*/ 	.word	0x00005fa0
        /*06c4*/ 	.word	0x000000ff
        /*06c8*/ 	.word	0x00000060
        /*06cc*/ 	.short	0x010a
        /*06ce*/ 	.byte	0x2e
	.zero		1


	//   ....[89]....
        /*06d0*/ 	.word	0x00006250
        /*06d4*/ 	.word	0x00000072
        /*06d8*/ 	.word	0x000000d0
        /*06dc*/ 	.short	0x010a
        /*06de*/ 	.byte	0xff
	.zero		1


	//   ....[90]....
        /*06e0*/ 	.word	0x00006cc0
        /*06e4*/ 	.word	0x00000000
        /*06e8*/ 	.word	0x00000000
        /*06ec*/ 	.short	0x0101
        /*06ee*/ 	.byte	0xff
	.zero		1


	//   ....[91]....
        /*06f0*/ 	.word	0x00006cd0
        /*06f4*/ 	.word	0x00000003
        /*06f8*/ 	.word	0x00000060
        /*06fc*/ 	.short	0x010a
        /*06fe*/ 	.byte	0xff
	.zero		1


	//   ....[92]....
        /*0700*/ 	.word	0x00006d90
        /*0704*/ 	.word	0x00000003
        /*0708*/ 	.word	0x00000060
        /*070c*/ 	.short	0x010a
        /*070e*/ 	.byte	0xff
	.zero		1


	//   ....[93]....
        /*0710*/ 	.word	0x00007a90
        /*0714*/ 	.word	0x00000000
        /*0718*/ 	.word	0x00000000
        /*071c*/ 	.short	0x0101
        /*071e*/ 	.byte	0xff
	.zero		1


	//   ....[94]....
        /*0720*/ 	.word	0x00007ab0
        /*0724*/ 	.word	0x00000003
        /*0728*/ 	.word	0x00000060
        /*072c*/ 	.short	0x010a
        /*072e*/ 	.byte	0xff
	.zero		1


	//   ....[95]....
        /*0730*/ 	.word	0x00007b60
        /*0734*/ 	.word	0x00000003
        /*0738*/ 	.word	0x00000060
        /*073c*/ 	.short	0x010a
        /*073e*/ 	.byte	0xff
	.zero		1


	//   ....[96]....
        /*0740*/ 	.word	0x00008860
        /*0744*/ 	.word	0x00000000
        /*0748*/ 	.word	0x00000000
        /*074c*/ 	.short	0x0101
        /*074e*/ 	.byte	0xff
	.zero		1


	//   ....[97]....
        /*0750*/ 	.word	0x00008880
        /*0754*/ 	.word	0x00000076
        /*0758*/ 	.word	0x00000060
        /*075c*/ 	.short	0x010a
        /*075e*/ 	.byte	0xff
	.zero		1


	//   ....[98]....
        /*0760*/ 	.word	0x00008930
        /*0764*/ 	.word	0x00000076
        /*0768*/ 	.word	0x00000060
        /*076c*/ 	.short	0x010a
        /*076e*/ 	.byte	0xff
	.zero		1


	//   ....[99]....
        /*0770*/ 	.word	0x00008d90
        /*0774*/ 	.word	0x000000ff
        /*0778*/ 	.word	0x00000000
        /*077c*/ 	.short	0x0101
        /*077e*/ 	.byte	0x05
	.zero		1


	//   ....[100]....
        /*0780*/ 	.word	0x00009680
        /*0784*/ 	.word	0x00000003
        /*0788*/ 	.word	0x00000000
        /*078c*/ 	.short	0x0101
        /*078e*/ 	.byte	0xff
	.zero		1


	//   ....[101]....
        /*0790*/ 	.word	0x00009920
        /*0794*/ 	.word	0x000000ff
        /*0798*/ 	.word	0x00000000
        /*079c*/ 	.short	0x0101
        /*079e*/ 	.byte	0x04
	.zero		1


	//   ....[102]....
        /*07a0*/ 	.word	0x00009940
        /*07a4*/ 	.word	0x00000004
        /*07a8*/ 	.word	0x00000100
        /*07ac*/ 	.short	0x010a
        /*07ae*/ 	.byte	0xff
	.zero		1


	//   ....[103]....
        /*07b0*/ 	.word	0x000099a0
        /*07b4*/ 	.word	0x00000004
        /*07b8*/ 	.word	0x00000030
        /*07bc*/ 	.short	0x010a
        /*07be*/ 	.byte	0xff
	.zero		1


	//   ....[104]....
        /*07c0*/ 	.word	0x000099f0
        /*07c4*/ 	.word	0x00000008
        /*07c8*/ 	.word	0x000000b0
        /*07cc*/ 	.short	0x010a
        /*07ce*/ 	.byte	0xff
	.zero		1


	//   ....[105]....
        /*07d0*/ 	.word	0x00009a50
        /*07d4*/ 	.word	0x00000000
        /*07d8*/ 	.word	0x00000000
        /*07dc*/ 	.short	0x010a
        /*07de*/ 	.byte	0xff
	.zero		1


	//   ....[106]....
        /*07e0*/ 	.word	0x00009ab0
        /*07e4*/ 	.word	0x00000000
        /*07e8*/ 	.word	0x00000000
        /*07ec*/ 	.short	0x010a
        /*07ee*/ 	.byte	0xff
	.zero		1


	//   ....[107]....
        /*07f0*/ 	.word	0x00009b10
        /*07f4*/ 	.word	0x00000000
        /*07f8*/ 	.word	0x00000000
        /*07fc*/ 	.short	0x010a
        /*07fe*/ 	.byte	0xff
	.zero		1


	//   ....[108]....
        /*0800*/ 	.word	0x00009b70
        /*0804*/ 	.word	0x00000000
        /*0808*/ 	.word	0x00000000
        /*080c*/ 	.short	0x010a
        /*080e*/ 	.byte	0xff
	.zero		1


	//   ....[109]....
        /*0810*/ 	.word	0x00009bd0
        /*0814*/ 	.word	0x00000000
        /*0818*/ 	.word	0x00000000
        /*081c*/ 	.short	0x010a
        /*081e*/ 	.byte	0xff
	.zero		1


	//   ....[110]....
        /*0820*/ 	.word	0x00009c20
        /*0824*/ 	.word	0x00000000
        /*0828*/ 	.word	0x000000f0
        /*082c*/ 	.short	0x010a
        /*082e*/ 	.byte	0xff
	.zero		1


	//   ....[111]....
        /*0830*/ 	.word	0x00009c80
        /*0834*/ 	.word	0x00000000
        /*0838*/ 	.word	0x000000c0
        /*083c*/ 	.short	0x010a
        /*083e*/ 	.byte	0xff
	.zero		1


	//   ....[112]....
        /*0840*/ 	.word	0x00009cd0
        /*0844*/ 	.word	0x00000000
        /*0848*/ 	.word	0x000000b0
        /*084c*/ 	.short	0x010a
        /*084e*/ 	.byte	0xff
	.zero		1


	//   ....[113]....
        /*0850*/ 	.word	0x00009d30
        /*0854*/ 	.word	0x00000000
        /*0858*/ 	.word	0x000000c0
        /*085c*/ 	.short	0x010a
        /*085e*/ 	.byte	0xff
	.zero		1


	//   ....[114]....
        /*0860*/ 	.word	0x00009d80
        /*0864*/ 	.word	0x00000000
        /*0868*/ 	.word	0x000000b0
        /*086c*/ 	.short	0x010a
        /*086e*/ 	.byte	0xff
	.zero		1


	//   ....[115]....
        /*0870*/ 	.word	0x00009de0
        /*0874*/ 	.word	0x00000003
        /*0878*/ 	.word	0x000000e0
        /*087c*/ 	.short	0x010a
        /*087e*/ 	.byte	0xff
	.zero		1


	//   ....[116]....
        /*0880*/ 	.word	0x00009e40
        /*0884*/ 	.word	0x00000000
        /*0888*/ 	.word	0x00000000
        /*088c*/ 	.short	0x010a
        /*088e*/ 	.byte	0xff
	.zero		1


	//   ....[117]....
        /*0890*/ 	.word	0x00009ea0
        /*0894*/ 	.word	0x00000000
        /*0898*/ 	.word	0x00000000
        /*089c*/ 	.short	0x010a
        /*089e*/ 	.byte	0xff
	.zero		1


	//   ....[118]....
        /*08a0*/ 	.word	0x00009f00
        /*08a4*/ 	.word	0x00000000
        /*08a8*/ 	.word	0x00000000
        /*08ac*/ 	.short	0x010a
        /*08ae*/ 	.byte	0xff
	.zero		1


	//   ....[119]....
        /*08b0*/ 	.word	0x00009f50
        /*08b4*/ 	.word	0x00000000
        /*08b8*/ 	.word	0x000000b0
        /*08bc*/ 	.short	0x010a
        /*08be*/ 	.byte	0xff
	.zero		1


	//   ....[120]....
        /*08c0*/ 	.word	0x00009fb0
        /*08c4*/ 	.word	0x00000000
        /*08c8*/ 	.word	0x000000a8
        /*08cc*/ 	.short	0x010a
        /*08ce*/ 	.byte	0xff
	.zero		1


	//   ....[121]....
        /*08d0*/ 	.word	0x0000a010
        /*08d4*/ 	.word	0x00000000
        /*08d8*/ 	.word	0x00000080
        /*08dc*/ 	.short	0x010a
        /*08de*/ 	.byte	0xff
	.zero		1


	//   ....[122]....
        /*08e0*/ 	.word	0x0000a070
        /*08e4*/ 	.word	0x00000000
        /*08e8*/ 	.word	0x00000088
        /*08ec*/ 	.short	0x010a
        /*08ee*/ 	.byte	0xff
	.zero		1


	//   ....[123]....
        /*08f0*/ 	.word	0x0000a0d0
        /*08f4*/ 	.word	0x00000000
        /*08f8*/ 	.word	0x00000090
        /*08fc*/ 	.short	0x010a
        /*08fe*/ 	.byte	0xff
	.zero		1


	//   ....[124]....
        /*0900*/ 	.word	0x0000a130
        /*0904*/ 	.word	0x00000000
        /*0908*/ 	.word	0x00000098
        /*090c*/ 	.short	0x010a
        /*090e*/ 	.byte	0xff
	.zero		1


	//   ....[125]....
        /*0910*/ 	.word	0x0000a190
        /*0914*/ 	.word	0x00000000
        /*0918*/ 	.word	0x00000080
        /*091c*/ 	.short	0x010a
        /*091e*/ 	.byte	0xff
	.zero		1


	//   ....[126]....
        /*0920*/ 	.word	0x0000a1f0
        /*0924*/ 	.word	0x00000000
        /*0928*/ 	.word	0x00000088
        /*092c*/ 	.short	0x010a
        /*092e*/ 	.byte	0xff
	.zero		1


	//   ....[127]....
        /*0930*/ 	.word	0x0000a250
        /*0934*/ 	.word	0x00000000
        /*0938*/ 	.word	0x00000090
        /*093c*/ 	.short	0x010a
        /*093e*/ 	.byte	0xff
	.zero		1


	//   ....[128]....
        /*0940*/ 	.word	0x0000a2a0
        /*0944*/ 	.word	0x00000000
        /*0948*/ 	.word	0x000000b0
        /*094c*/ 	.short	0x010a
        /*094e*/ 	.byte	0xff
	.zero		1


	//   ....[129]....
        /*0950*/ 	.word	0x0000a300
        /*0954*/ 	.word	0x00000000
        /*0958*/ 	.word	0x00000060
        /*095c*/ 	.short	0x010a
        /*095e*/ 	.byte	0xff
	.zero		1


	//   ....[130]....
        /*0960*/ 	.word	0x0000a350
        /*0964*/ 	.word	0x00000072
        /*0968*/ 	.word	0x000000d0
        /*096c*/ 	.short	0x010a
        /*096e*/ 	.byte	0xff
	.zero		1


	//   ....[131]....
        /*0970*/ 	.word	0x0000a3a0
        /*0974*/ 	.word	0x00000003
        /*0978*/ 	.word	0x00000060
        /*097c*/ 	.short	0x010a
        /*097e*/ 	.byte	0xff
	.zero		1


	//   ....[132]....
        /*0980*/ 	.word	0x0000a3f0
        /*0984*/ 	.word	0x00000003
        /*0988*/ 	.word	0x00000060
        /*098c*/ 	.short	0x010a
        /*098e*/ 	.byte	0xff
	.zero		1


	//   ....[133]....
        /*0990*/ 	.word	0x0000a440
        /*0994*/ 	.word	0x00000076
        /*0998*/ 	.word	0x00000060
        /*099c*/ 	.short	0x010a
        /*099e*/ 	.byte	0xff
	.zero		1


	//----- nvinfo : EIATTR_NUM_MBARRIERS
	.align		4
.L_47:
        /*09a0*/ 	.byte	0x03, 0x38
        /*09a2*/ 	.short	0x0022


	//----- nvinfo : EIATTR_EXIT_INSTR_OFFSETS
	.align		4
        /*09a4*/ 	.byte	0x04, 0x1c
        /*09a6*/ 	.short	(.L_49 - .L_48)


	//   ....[0]....
.L_48:
        /*09a8*/ 	.word	0x000025e0


	//   ....[1]....
        /*09ac*/ 	.word	0x00002ad0


	//   ....[2]....
        /*09b0*/ 	.word	0x00002b30


	//   ....[3]....
        /*09b4*/ 	.word	0x000039e0


	//   ....[4]....
        /*09b8*/ 	.word	0x00004f20


	//   ....[5]....
        /*09bc*/ 	.word	0x00004f60


	//   ....[6]....
        /*09c0*/ 	.word	0x00009820


	//   ....[7]....
        /*09c4*/ 	.word	0x00009890


	//   ....[8]....
        /*09c8*/ 	.word	0x000098c0


	//   ....[9]....
        /*09cc*/ 	.word	0x00009930


	//----- nvinfo : EIATTR_MAX_THREADS
	.align		4
.L_49:
        /*09d0*/ 	.byte	0x04, 0x05
        /*09d2*/ 	.short	(.L_51 - .L_50)
.L_50:
        /*09d4*/ 	.word	0x00000100
        /*09d8*/ 	.word	0x00000001
        /*09dc*/ 	.word	0x00000001


	//----- nvinfo : EIATTR_CRS_STACK_SIZE
	.align		4
.L_51:
        /*09e0*/ 	.byte	0x04, 0x1e
        /*09e2*/ 	.short	(.L_53 - .L_52)
.L_52:
        /*09e4*/ 	.word	0x00000000


	//----- nvinfo : EIATTR_CBANK_PARAM_SIZE
	.align		4
.L_53:
        /*09e8*/ 	.byte	0x03, 0x19
        /*09ea*/ 	.short	0x0a00


	//----- nvinfo : EIATTR_PARAM_CBANK
	.align		4
        /*09ec*/ 	.byte	0x04, 0x0a
        /*09ee*/ 	.short	(.L_55 - .L_54)
	.align		4
.L_54:
        /*09f0*/ 	.word	index@(.nv.constant0._ZN7cutlass13device_kernelINS_4gemm6kernel13GemmUniversalIN4cute5tupleIJiiiiEEENS1_10collective13CollectiveMmaINS1_41MainloopSm100TmaUmmaWarpSpecializedSparseILi6ELi2ELi2ENS5_IJNS4_1CILi1EEENSA_ILi2EEESB_EEEEENS5_IJNSA_ILi128EEESF_NSA_ILi64EEEEEENS_6half_tENS5_IJNS4_6LayoutINS5_IJiNS5_IJSC_iEEEiEEENS5_IJlNS5_IJSB_SC_EEElEEEEENSJ_INS5_IJNS5_IJNS5_IJNSA_ILi8EEESC_SP_EEEiEEENS5_IJNS5_IJNSA_ILi16EEESC_NSA_ILi4EEEEEEiEEEiEEENS5_IJNS5_IJNS5_IJSF_SS_NSA_ILi2048EEEEEENSA_ILi16384EEEEEENS5_IJNS5_IJSB_NSA_ILi1024EEENSA_ILi32EEEEEElEEElEEEEEEEESI_NS5_IJlSB_lEEENS4_8TiledMMAINS4_8MMA_AtomIJNS4_27SM100_MMA_F16BF16_SS_SPARSEISI_SI_fLi128ELi128ELNS4_4UMMA5MajorE0ELS1D_0ELNS1C_7ScaleInE0ELS1E_0EEEEEENSJ_INS5_IJSB_SB_SB_EEENS5_IJNSA_ILi0EEES1I_S1I_EEEEENS5_IJNS4_10UnderscoreES1L_S1L_EEEEENS4_23SM90_TMA_LOAD_MULTICASTENS4_14ComposedLayoutINS4_7SwizzleILi2ELi4ELi3EEENS4_25smem_sparse_ptr_flag_bitsILi2ELi16EEENSJ_INS5_IJNS5_IJSB_SP_EEENS5_IJSC_S12_EEEEEENS5_IJNS5_IJS1I_SG_EEESM_EEEEEEEvNS4_8identityENS4_13SM90_TMA_LOADENS1P_INS1Q_ILi3ELi4ELi3EEENS4_18smem_ptr_flag_bitsILi16EEENSJ_INS5_IJSP_SG_EEENS5_IJSG_SB_EEEEEEEvS21_EENS_8epilogue10collective18CollectiveEpilogueINS2B_23Sm100TmaWarpSpecializedILi4ELi2ELi32ELb1ELb0EEEJSH_NS5_IJNSJ_ISF_SB_EENSJ_IS12_SB_EEEEEfNS5_IJSB_llEEEfS2J_NS2B_6fusion15FusionCallbacksIS2F_NS2K_17LinearCombinationIffffLNS_15FloatRoundStyleE2EEESH_S2I_JEEENS4_5SM1004TMEM4LOAD26SM100_TMEM_LOAD_32dp32b32xES22_NS1P_INS1Q_ILi2ELi5ELi2EEENS24_ILi32EEENSJ_INS5_IJS12_ST_EEENS5_IJSB_S12_EEEEEEENS4_39AutoVectorizingCopyWithAssumedAlignmentILi128EEENS4_14SM90_TMA_STOREES2Z_S31_S31_EEEvvEEEEvNT_6ParamsE)
        /*09f4*/ 	.short	0x0380
        /*09f6*/ 	.short	0x0a00


	//----- nvinfo : EIATTR_SW_WAR
	.align		4
.L_55:
        /*09f8*/ 	.byte	0x04, 0x36
        /*09fa*/ 	.short	(.L_57 - .L_56)
.L_56:
        /*09fc*/ 	.word	0x00000008
.L_57:


//--------------------- .nv.callgraph             --------------------------
	.section	.nv.callgraph,"",@"SHT_CUDA_CALLGRAPH"
	.align	4
	.sectionentsize	8
	.align		4
        /*0000*/ 	.word	0x00000000
	.align		4
        /*0004*/ 	.word	0xffffffff
	.align		4
        /*0008*/ 	.word	index@(_ZN7cutlass13device_kernelINS_4gemm6kernel13GemmUniversalIN4cute5tupleIJiiiiEEENS1_10collective13CollectiveMmaINS1_41MainloopSm100TmaUmmaWarpSpecializedSparseILi6ELi2ELi2ENS5_IJNS4_1CILi1EEENSA_ILi2EEESB_EEEEENS5_IJNSA_ILi128EEESF_NSA_ILi64EEEEEENS_6half_tENS5_IJNS4_6LayoutINS5_IJiNS5_IJSC_iEEEiEEENS5_IJlNS5_IJSB_SC_EEElEEEEENSJ_INS5_IJNS5_IJNS5_IJNSA_ILi8EEESC_SP_EEEiEEENS5_IJNS5_IJNSA_ILi16EEESC_NSA_ILi4EEEEEEiEEEiEEENS5_IJNS5_IJNS5_IJSF_SS_NSA_ILi2048EEEEEENSA_ILi16384EEEEEENS5_IJNS5_IJSB_NSA_ILi1024EEENSA_ILi32EEEEEElEEElEEEEEEEESI_NS5_IJlSB_lEEENS4_8TiledMMAINS4_8MMA_AtomIJNS4_27SM100_MMA_F16BF16_SS_SPARSEISI_SI_fLi128ELi128ELNS4_4UMMA5MajorE0ELS1D_0ELNS1C_7ScaleInE0ELS1E_0EEEEEENSJ_INS5_IJSB_SB_SB_EEENS5_IJNSA_ILi0EEES1I_S1I_EEEEENS5_IJNS4_10UnderscoreES1L_S1L_EEEEENS4_23SM90_TMA_LOAD_MULTICASTENS4_14ComposedLayoutINS4_7SwizzleILi2ELi4ELi3EEENS4_25smem_sparse_ptr_flag_bitsILi2ELi16EEENSJ_INS5_IJNS5_IJSB_SP_EEENS5_IJSC_S12_EEEEEENS5_IJNS5_IJS1I_SG_EEESM_EEEEEEEvNS4_8identityENS4_13SM90_TMA_LOADENS1P_INS1Q_ILi3ELi4ELi3EEENS4_18smem_ptr_flag_bitsILi16EEENSJ_INS5_IJSP_SG_EEENS5_IJSG_SB_EEEEEEEvS21_EENS_8epilogue10collective18CollectiveEpilogueINS2B_23Sm100TmaWarpSpecializedILi4ELi2ELi32ELb1ELb0EEEJSH_NS5_IJNSJ_ISF_SB_EENSJ_IS12_SB_EEEEEfNS5_IJSB_llEEEfS2J_NS2B_6fusion15FusionCallbacksIS2F_NS2K_17LinearCombinationIffffLNS_15FloatRoundStyleE2EEESH_S2I_JEEENS4_5SM1004TMEM4LOAD26SM100_TMEM_LOAD_32dp32b32xES22_NS1P_INS1Q_ILi2ELi5ELi2EEENS24_ILi32EEENSJ_INS5_IJS12_ST_EEENS5_IJSB_S12_EEEEEEENS4_39AutoVectorizingCopyWithAssumedAlignmentILi128EEENS4_14SM90_TMA_STOREES2Z_S31_S31_EEEvvEEEEvNT_6ParamsE)
	.align		4
        /*000c*/ 	.word	index@(__assertfail)
	.align		4
        /*0010*/ 	.word	0x00000000
	.align		4
        /*0014*/ 	.word	0xfffffffe
	.align		4
        /*0018*/ 	.word	0x00000000
	.align		4
        /*001c*/ 	.word	0xfffffffd
	.align		4
        /*0020*/ 	.word	0x00000000
	.align		4
        /*0024*/ 	.word	0xfffffffc


//--------------------- .nv.constant4             --------------------------
	.section	.nv.constant4,"a",@progbits
	.align	8
	.align		8
.nv.constant4:
        /*0000*/ 	.dword	__assertfail
	.align		8
        /*0008*/ 	.dword	__unnamed_1
	.align		8
        /*0010*/ 	.dword	__unnamed_2
	.align		8
        /*0018*/ 	.dword	_ZN39_INTERNAL_dd8eb31f_4_k_cu_bd1f8aad_27034cuda3std3__45__cpo5beginE
	.align		8
        /*0020*/ 	.dword	_ZN39_INTERNAL_dd8eb31f_4_k_cu_bd1f8aad_27034cuda3std3__45__cpo3endE
	.align		8
        /*0028*/ 	.dword	_ZN39_INTERNAL_dd8eb31f_4_k_cu_bd1f8aad_27034cuda3std3__45__cpo6cbeginE
	.align		8
        /*0030*/ 	.dword	_ZN39_INTERNAL_dd8eb31f_4_k_cu_bd1f8aad_27034cuda3std3__45__cpo4cendE
	.align		8
        /*0038*/ 	.dword	_ZN39_INTERNAL_dd8eb31f_4_k_cu_bd1f8aad_27034cuda3std3__441_GLOBAL__N__dd8eb31f_4_k_cu_bd1f8aad_27036ignoreE
	.align		8
        /*0040*/ 	.dword	_ZN39_INTERNAL_dd8eb31f_4_k_cu_bd1f8aad_27034cuda3std3__419piecewise_constructE
	.align		8
        /*0048*/ 	.dword	_ZN39_INTERNAL_dd8eb31f_4_k_cu_bd1f8aad_27034cuda3std3__48in_placeE
	.align		8
        /*0050*/ 	.dword	_ZN39_INTERNAL_dd8eb31f_4_k_cu_bd1f8aad_27034cuda3std6ranges3__45__cpo4swapE
	.align		8
        /*0058*/ 	.dword	_ZN39_INTERNAL_dd8eb31f_4_k_cu_bd1f8aad_27034cuda3std6ranges3__45__cpo9iter_moveE
	.align		8
        /*0060*/ 	.dword	_ZN39_INTERNAL_dd8eb31f_4_k_cu_bd1f8aad_27034cute7productE
	.align		8
        /*0068*/ 	.dword	_ZN39_INTERNAL_dd8eb31f_4_k_cu_bd1f8aad_27034cute1_E
	.align		8
        /*0070*/ 	.dword	$str$25
	.align		8
        /*0078*/ 	.dword	$str$26
	.align		8
        /*0080*/ 	.dword	$str$27
	.align		8
        /*0088*/ 	.dword	$str$28


//--------------------- .text._ZN7cutlass13device_kernelINS_4gemm6kernel13GemmUniversalIN4cute5tupleIJiiiiEEENS1_10collective13CollectiveMmaINS1_41MainloopSm100TmaUmmaWarpSpecializedSparseILi6ELi2ELi2ENS5_IJNS4_1CILi1EEENSA_ILi2EEESB_EEEEENS5_IJNSA_ILi128EEESF_NSA_ILi64EEEEEENS_6half_tENS5_IJNS4_6LayoutINS5_IJiNS5_IJSC_iEEEiEEENS5_IJlNS5_IJSB_SC_EEElEEEEENSJ_INS5_IJNS5_IJNS5_IJNSA_ILi8EEESC_SP_EEEiEEENS5_IJNS5_IJNSA_ILi16EEESC_NSA_ILi4EEEEEEiEEEiEEENS5_IJNS5_IJNS5_IJSF_SS_NSA_ILi2048EEEEEENSA_ILi16384EEEEEENS5_IJNS5_IJSB_NSA_ILi1024EEENSA_ILi32EEEEEElEEElEEEEEEEESI_NS5_IJlSB_lEEENS4_8TiledMMAINS4_8MMA_AtomIJNS4_27SM100_MMA_F16BF16_SS_SPARSEISI_SI_fLi128ELi128ELNS4_4UMMA5MajorE0ELS1D_0ELNS1C_7ScaleInE0ELS1E_0EEEEEENSJ_INS5_IJSB_SB_SB_EEENS5_IJNSA_ILi0EEES1I_S1I_EEEEENS5_IJNS4_10UnderscoreES1L_S1L_EEEEENS4_23SM90_TMA_LOAD_MULTICASTENS4_14ComposedLayoutINS4_7SwizzleILi2ELi4ELi3EEENS4_25smem_sparse_ptr_flag_bitsILi2ELi16EEENSJ_INS5_IJNS5_IJSB_SP_EEENS5_IJSC_S12_EEEEEENS5_IJNS5_IJS1I_SG_EEESM_EEEEEEEvNS4_8identityENS4_13SM90_TMA_LOADENS1P_INS1Q_ILi3ELi4ELi3EEENS4_18smem_ptr_flag_bitsILi16EEENSJ_INS5_IJSP_SG_EEENS5_IJSG_SB_EEEEEEEvS21_EENS_8epilogue10collective18CollectiveEpilogueINS2B_23Sm100TmaWarpSpecializedILi4ELi2ELi32ELb1ELb0EEEJSH_NS5_IJNSJ_ISF_SB_EENSJ_IS12_SB_EEEEEfNS5_IJSB_llEEEfS2J_NS2B_6fusion15FusionCallbacksIS2F_NS2K_17LinearCombinationIffffLNS_15FloatRoundStyleE2EEESH_S2I_JEEENS4_5SM1004TMEM4LOAD26SM100_TMEM_LOAD_32dp32b32xES22_NS1P_INS1Q_ILi2ELi5ELi2EEENS24_ILi32EEENSJ_INS5_IJS12_ST_EEENS5_IJSB_S12_EEEEEEENS4_39AutoVectorizingCopyWithAssumedAlignmentILi128EEENS4_14SM90_TMA_STOREES2Z_S31_S31_EEEvvEEEEvNT_6ParamsE --------------------------
	.section	.text._ZN7cutlass13device_kernelINS_4gemm6kernel13GemmUniversalIN4cute5tupleIJiiiiEEENS1_10collective13CollectiveMmaINS1_41MainloopSm100TmaUmmaWarpSpecializedSparseILi6ELi2ELi2ENS5_IJNS4_1CILi1EEENSA_ILi2EEESB_EEEEENS5_IJNSA_ILi128EEESF_NSA_ILi64EEEEEENS_6half_tENS5_IJNS4_6LayoutINS5_IJiNS5_IJSC_iEEEiEEENS5_IJlNS5_IJSB_SC_EEElEEEEENSJ_INS5_IJNS5_IJNS5_IJNSA_ILi8EEESC_SP_EEEiEEENS5_IJNS5_IJNSA_ILi16EEESC_NSA_ILi4EEEEEEiEEEiEEENS5_IJNS5_IJNS5_IJSF_SS_NSA_ILi2048EEEEEENSA_ILi16384EEEEEENS5_IJNS5_IJSB_NSA_ILi1024EEENSA_ILi32EEEEEElEEElEEEEEEEESI_NS5_IJlSB_lEEENS4_8TiledMMAINS4_8MMA_AtomIJNS4_27SM100_MMA_F16BF16_SS_SPARSEISI_SI_fLi128ELi128ELNS4_4UMMA5MajorE0ELS1D_0ELNS1C_7ScaleInE0ELS1E_0EEEEEENSJ_INS5_IJSB_SB_SB_EEENS5_IJNSA_ILi0EEES1I_S1I_EEEEENS5_IJNS4_10UnderscoreES1L_S1L_EEEEENS4_23SM90_TMA_LOAD_MULTICASTENS4_14ComposedLayoutINS4_7SwizzleILi2ELi4ELi3EEENS4_25smem_sparse_ptr_flag_bitsILi2ELi16EEENSJ_INS5_IJNS5_IJSB_SP_EEENS5_IJSC_S12_EEEEEENS5_IJNS5_IJS1I_SG_EEESM_EEEEEEEvNS4_8identityENS4_13SM90_TMA_LOADENS1P_INS1Q_ILi3ELi4ELi3EEENS4_18smem_ptr_flag_bitsILi16EEENSJ_INS5_IJSP_SG_EEENS5_IJSG_SB_EEEEEEEvS21_EENS_8epilogue10collective18CollectiveEpilogueINS2B_23Sm100TmaWarpSpecializedILi4ELi2ELi32ELb1ELb0EEEJSH_NS5_IJNSJ_ISF_SB_EENSJ_IS12_SB_EEEEEfNS5_IJSB_llEEEfS2J_NS2B_6fusion15FusionCallbacksIS2F_NS2K_17LinearCombinationIffffLNS_15FloatRoundStyleE2EEESH_S2I_JEEENS4_5SM1004TMEM4LOAD26SM100_TMEM_LOAD_32dp32b32xES22_NS1P_INS1Q_ILi2ELi5ELi2EEENS24_ILi32EEENSJ_INS5_IJS12_ST_EEENS5_IJSB_S12_EEEEEEENS4_39AutoVectorizingCopyWithAssumedAlignmentILi128EEENS4_14SM90_TMA_STOREES2Z_S31_S31_EEEvvEEEEvNT_6ParamsE,"ax",@progbits
	.align	128
.text._ZN7cutlass13device_kernelINS_4gemm6kernel13GemmUniversalIN4cute5tupleIJiiiiEEENS1_10collective13CollectiveMmaINS1_41MainloopSm100TmaUmmaWarpSpecializedSparseILi6ELi2ELi2ENS5_IJNS4_1CILi1EEENSA_ILi2EEESB_EEEEENS5_IJNSA_ILi128EEESF_NSA_ILi64EEEEEENS_6half_tENS5_IJNS4_6LayoutINS5_IJiNS5_IJSC_iEEEiEEENS5_IJlNS5_IJSB_SC_EEElEEEEENSJ_INS5_IJNS5_IJNS5_IJNSA_ILi8EEESC_SP_EEEiEEENS5_IJNS5_IJNSA_ILi16EEESC_NSA_ILi4EEEEEEiEEEiEEENS5_IJNS5_IJNS5_IJSF_SS_NSA_ILi2048EEEEEENSA_ILi16384EEEEEENS5_IJNS5_IJSB_NSA_ILi1024EEENSA_ILi32EEEEEElEEElEEEEEEEESI_NS5_IJlSB_lEEENS4_8TiledMMAINS4_8MMA_AtomIJNS4_27SM100_MMA_F16BF16_SS_SPARSEISI_SI_fLi128ELi128ELNS4_4UMMA5MajorE0ELS1D_0ELNS1C_7ScaleInE0ELS1E_0EEEEEENSJ_INS5_IJSB_SB_SB_EEENS5_IJNSA_ILi0EEES1I_S1I_EEEEENS5_IJNS4_10UnderscoreES1L_S1L_EEEEENS4_23SM90_TMA_LOAD_MULTICASTENS4_14ComposedLayoutINS4_7SwizzleILi2ELi4ELi3EEENS4_25smem_sparse_ptr_flag_bitsILi2ELi16EEENSJ_INS5_IJNS5_IJSB_SP_EEENS5_IJSC_S12_EEEEEENS5_IJNS5_IJS1I_SG_EEESM_EEEEEEEvNS4_8identityENS4_13SM90_TMA_LOADENS1P_INS1Q_ILi3ELi4ELi3EEENS4_18smem_ptr_flag_bitsILi16EEENSJ_INS5_IJSP_SG_EEENS5_IJSG_SB_EEEEEEEvS21_EENS_8epilogue10collective18CollectiveEpilogueINS2B_23Sm100TmaWarpSpecializedILi4ELi2ELi32ELb1ELb0EEEJSH_NS5_IJNSJ_ISF_SB_EENSJ_IS12_SB_EEEEEfNS5_IJSB_llEEEfS2J_NS2B_6fusion15FusionCallbacksIS2F_NS2K_17LinearCombinationIffffLNS_15FloatRoundStyleE2EEESH_S2I_JEEENS4_5SM1004TMEM4LOAD26SM100_TMEM_LOAD_32dp32b32xES22_NS1P_INS1Q_ILi2ELi5ELi2EEENS24_ILi32EEENSJ_INS5_IJS12_ST_EEENS5_IJSB_S12_EEEEEEENS4_39AutoVectorizingCopyWithAssumedAlignmentILi128EEENS4_14SM90_TMA_STOREES2Z_S31_S31_EEEvvEEEEvNT_6ParamsE:
        .type           _ZN7cutlass13device_kernelINS_4gemm6kernel13GemmUniversalIN4cute5tupleIJiiiiEEENS1_10collective13CollectiveMmaINS1_41MainloopSm100TmaUmmaWarpSpecializedSparseILi6ELi2ELi2ENS5_IJNS4_1CILi1EEENSA_ILi2EEESB_EEEEENS5_IJNSA_ILi128EEESF_NSA_ILi64EEEEEENS_6half_tENS5_IJNS4_6LayoutINS5_IJiNS5_IJSC_iEEEiEEENS5_IJlNS5_IJSB_SC_EEElEEEEENSJ_INS5_IJNS5_IJNS5_IJNSA_ILi8EEESC_SP_EEEiEEENS5_IJNS5_IJNSA_ILi16EEESC_NSA_ILi4EEEEEEiEEEiEEENS5_IJNS5_IJNS5_IJSF_SS_NSA_ILi2048EEEEEENSA_ILi16384EEEEEENS5_IJNS5_IJSB_NSA_ILi1024EEENSA_ILi32EEEEEElEEElEEEEEEEESI_NS5_IJlSB_lEEENS4_8TiledMMAINS4_8MMA_AtomIJNS4_27SM100_MMA_F16BF16_SS_SPARSEISI_SI_fLi128ELi128ELNS4_4UMMA5MajorE0ELS1D_0ELNS1C_7ScaleInE0ELS1E_0EEEEEENSJ_INS5_IJSB_SB_SB_EEENS5_IJNSA_ILi0EEES1I_S1I_EEEEENS5_IJNS4_10UnderscoreES1L_S1L_EEEEENS4_23SM90_TMA_LOAD_MULTICASTENS4_14ComposedLayoutINS4_7SwizzleILi2ELi4ELi3EEENS4_25smem_sparse_ptr_flag_bitsILi2ELi16EEENSJ_INS5_IJNS5_IJSB_SP_EEENS5_IJSC_S12_EEEEEENS5_IJNS5_IJS1I_SG_EEESM_EEEEEEEvNS4_8identityENS4_13SM90_TMA_LOADENS1P_INS1Q_ILi3ELi4ELi3EEENS4_18smem_ptr_flag_bitsILi16EEENSJ_INS5_IJSP_SG_EEENS5_IJSG_SB_EEEEEEEvS21_EENS_8epilogue10collective18CollectiveEpilogueINS2B_23Sm100TmaWarpSpecializedILi4ELi2ELi32ELb1ELb0EEEJSH_NS5_IJNSJ_ISF_SB_EENSJ_IS12_SB_EEEEEfNS5_IJSB_llEEEfS2J_NS2B_6fusion15FusionCallbacksIS2F_NS2K_17LinearCombinationIffffLNS_15FloatRoundStyleE2EEESH_S2I_JEEENS4_5SM1004TMEM4LOAD26SM100_TMEM_LOAD_32dp32b32xES22_NS1P_INS1Q_ILi2ELi5ELi2EEENS24_ILi32EEENSJ_INS5_IJS12_ST_EEENS5_IJSB_S12_EEEEEEENS4_39AutoVectorizingCopyWithAssumedAlignmentILi128EEENS4_14SM90_TMA_STOREES2Z_S31_S31_EEEvvEEEEvNT_6ParamsE,@function
        .size           _ZN7cutlass13device_kernelINS_4gemm6kernel13GemmUniversalIN4cute5tupleIJiiiiEEENS1_10collective13CollectiveMmaINS1_41MainloopSm100TmaUmmaWarpSpecializedSparseILi6ELi2ELi2ENS5_IJNS4_1CILi1EEENSA_ILi2EEESB_EEEEENS5_IJNSA_ILi128EEESF_NSA_ILi64EEEEEENS_6half_tENS5_IJNS4_6LayoutINS5_IJiNS5_IJSC_iEEEiEEENS5_IJlNS5_IJSB_SC_EEElEEEEENSJ_INS5_IJNS5_IJNS5_IJNSA_ILi8EEESC_SP_EEEiEEENS5_IJNS5_IJNSA_ILi16EEESC_NSA_ILi4EEEEEEiEEEiEEENS5_IJNS5_IJNS5_IJSF_SS_NSA_ILi2048EEEEEENSA_ILi16384EEEEEENS5_IJNS5_IJSB_NSA_ILi1024EEENSA_ILi32EEEEEElEEElEEEEEEEESI_NS5_IJlSB_lEEENS4_8TiledMMAINS4_8MMA_AtomIJNS4_27SM100_MMA_F16BF16_SS_SPARSEISI_SI_fLi128ELi128ELNS4_4UMMA5MajorE0ELS1D_0ELNS1C_7ScaleInE0ELS1E_0EEEEEENSJ_INS5_IJSB_SB_SB_EEENS5_IJNSA_ILi0EEES1I_S1I_EEEEENS5_IJNS4_10UnderscoreES1L_S1L_EEEEENS4_23SM90_TMA_LOAD_MULTICASTENS4_14ComposedLayoutINS4_7SwizzleILi2ELi4ELi3EEENS4_25smem_sparse_ptr_flag_bitsILi2ELi16EEENSJ_INS5_IJNS5_IJSB_SP_EEENS5_IJSC_S12_EEEEEENS5_IJNS5_IJS1I_SG_EEESM_EEEEEEEvNS4_8identityENS4_13SM90_TMA_LOADENS1P_INS1Q_ILi3ELi4ELi3EEENS4_18smem_ptr_flag_bitsILi16EEENSJ_INS5_IJSP_SG_EEENS5_IJSG_SB_EEEEEEEvS21_EENS_8epilogue10collective18CollectiveEpilogueINS2B_23Sm100TmaWarpSpecializedILi4ELi2ELi32ELb1ELb0EEEJSH_NS5_IJNSJ_ISF_SB_EENSJ_IS12_SB_EEEEEfNS5_IJSB_llEEEfS2J_NS2B_6fusion15FusionCallbacksIS2F_NS2K_17LinearCombinationIffffLNS_15FloatRoundStyleE2EEESH_S2I_JEEENS4_5SM1004TMEM4LOAD26SM100_TMEM_LOAD_32dp32b32xES22_NS1P_INS1Q_ILi2ELi5ELi2EEENS24_ILi32EEENSJ_INS5_IJS12_ST_EEENS5_IJSB_S12_EEEEEEENS4_39AutoVectorizingCopyWithAssumedAlignmentILi128EEENS4_14SM90_TMA_STOREES2Z_S31_S31_EEEvvEEEEvNT_6ParamsE,(.L_x_174 - _ZN7cutlass13device_kernelINS_4gemm6kernel13GemmUniversalIN4cute5tupleIJiiiiEEENS1_10collective13CollectiveMmaINS1_41MainloopSm100TmaUmmaWarpSpecializedSparseILi6ELi2ELi2ENS5_IJNS4_1CILi1EEENSA_ILi2EEESB_EEEEENS5_IJNSA_ILi128EEESF_NSA_ILi64EEEEEENS_6half_tENS5_IJNS4_6LayoutINS5_IJiNS5_IJSC_iEEEiEEENS5_IJlNS5_IJSB_SC_EEElEEEEENSJ_INS5_IJNS5_IJNS5_IJNSA_ILi8EEESC_SP_EEEiEEENS5_IJNS5_IJNSA_ILi16EEESC_NSA_ILi4EEEEEEiEEEiEEENS5_IJNS5_IJNS5_IJSF_SS_NSA_ILi2048EEEEEENSA_ILi16384EEEEEENS5_IJNS5_IJSB_NSA_ILi1024EEENSA_ILi32EEEEEElEEElEEEEEEEESI_NS5_IJlSB_lEEENS4_8TiledMMAINS4_8MMA_AtomIJNS4_27SM100_MMA_F16BF16_SS_SPARSEISI_SI_fLi128ELi128ELNS4_4UMMA5MajorE0ELS1D_0ELNS1C_7ScaleInE0ELS1E_0EEEEEENSJ_INS5_IJSB_SB_SB_EEENS5_IJNSA_ILi0EEES1I_S1I_EEEEENS5_IJNS4_10UnderscoreES1L_S1L_EEEEENS4_23SM90_TMA_LOAD_MULTICASTENS4_14ComposedLayoutINS4_7SwizzleILi2ELi4ELi3EEENS4_25smem_sparse_ptr_flag_bitsILi2ELi16EEENSJ_INS5_IJNS5_IJSB_SP_EEENS5_IJSC_S12_EEEEEENS5_IJNS5_IJS1I_SG_EEESM_EEEEEEEvNS4_8identityENS4_13SM90_TMA_LOADENS1P_INS1Q_ILi3ELi4ELi3EEENS4_18smem_ptr_flag_bitsILi16EEENSJ_INS5_IJSP_SG_EEENS5_IJSG_SB_EEEEEEEvS21_EENS_8epilogue10collective18CollectiveEpilogueINS2B_23Sm100TmaWarpSpecializedILi4ELi2ELi32ELb1ELb0EEEJSH_NS5_IJNSJ_ISF_SB_EENSJ_IS12_SB_EEEEEfNS5_IJSB_llEEEfS2J_NS2B_6fusion15FusionCallbacksIS2F_NS2K_17LinearCombinationIffffLNS_15FloatRoundStyleE2EEESH_S2I_JEEENS4_5SM1004TMEM4LOAD26SM100_TMEM_LOAD_32dp32b32xES22_NS1P_INS1Q_ILi2ELi5ELi2EEENS24_ILi32EEENSJ_INS5_IJS12_ST_EEENS5_IJSB_S12_EEEEEEENS4_39AutoVectorizingCopyWithAssumedAlignmentILi128EEENS4_14SM90_TMA_STOREES2Z_S31_S31_EEEvvEEEEvNT_6ParamsE)
        .other          _ZN7cutlass13device_kernelINS_4gemm6kernel13GemmUniversalIN4cute5tupleIJiiiiEEENS1_10collective13CollectiveMmaINS1_41MainloopSm100TmaUmmaWarpSpecializedSparseILi6ELi2ELi2ENS5_IJNS4_1CILi1EEENSA_ILi2EEESB_EEEEENS5_IJNSA_ILi128EEESF_NSA_ILi64EEEEEENS_6half_tENS5_IJNS4_6LayoutINS5_IJiNS5_IJSC_iEEEiEEENS5_IJlNS5_IJSB_SC_EEElEEEEENSJ_INS5_IJNS5_IJNS5_IJNSA_ILi8EEESC_SP_EEEiEEENS5_IJNS5_IJNSA_ILi16EEESC_NSA_ILi4EEEEEEiEEEiEEENS5_IJNS5_IJNS5_IJSF_SS_NSA_ILi2048EEEEEENSA_ILi16384EEEEEENS5_IJNS5_IJSB_NSA_ILi1024EEENSA_ILi32EEEEEElEEElEEEEEEEESI_NS5_IJlSB_lEEENS4_8TiledMMAINS4_8MMA_AtomIJNS4_27SM100_MMA_F16BF16_SS_SPARSEISI_SI_fLi128ELi128ELNS4_4UMMA5MajorE0ELS1D_0ELNS1C_7ScaleInE0ELS1E_0EEEEEENSJ_INS5_IJSB_SB_SB_EEENS5_IJNSA_ILi0EEES1I_S1I_EEEEENS5_IJNS4_10UnderscoreES1L_S1L_EEEEENS4_23SM90_TMA_LOAD_MULTICASTENS4_14ComposedLayoutINS4_7SwizzleILi2ELi4ELi3EEENS4_25smem_sparse_ptr_flag_bitsILi2ELi16EEENSJ_INS5_IJNS5_IJSB_SP_EEENS5_IJSC_S12_EEEEEENS5_IJNS5_IJS1I_SG_EEESM_EEEEEEEvNS4_8identityENS4_13SM90_TMA_LOADENS1P_INS1Q_ILi3ELi4ELi3EEENS4_18smem_ptr_flag_bitsILi16EEENSJ_INS5_IJSP_SG_EEENS5_IJSG_SB_EEEEEEEvS21_EENS_8epilogue10collective18CollectiveEpilogueINS2B_23Sm100TmaWarpSpecializedILi4ELi2ELi32ELb1ELb0EEEJSH_NS5_IJNSJ_ISF_SB_EENSJ_IS12_SB_EEEEEfNS5_IJSB_llEEEfS2J_NS2B_6fusion15FusionCallbacksIS2F_NS2K_17LinearCombinationIffffLNS_15FloatRoundStyleE2EEESH_S2I_JEEENS4_5SM1004TMEM4LOAD26SM100_TMEM_LOAD_32dp32b32xES22_NS1P_INS1Q_ILi2ELi5ELi2EEENS24_ILi32EEENSJ_INS5_IJS12_ST_EEENS5_IJSB_S12_EEEEEEENS4_39AutoVectorizingCopyWithAssumedAlignmentILi128EEENS4_14SM90_TMA_STOREES2Z_S31_S31_EEEvvEEEEvNT_6ParamsE,@"STO_CUDA_ENTRY STV_DEFAULT"
_ZN7cutlass13device_kernelINS_4gemm6kernel13GemmUniversalIN4cute5tupleIJiiiiEEENS1_10collective13CollectiveMmaINS1_41MainloopSm100TmaUmmaWarpSpecializedSparseILi6ELi2ELi2ENS5_IJNS4_1CILi1EEENSA_ILi2EEESB_EEEEENS5_IJNSA_ILi128EEESF_NSA_ILi64EEEEEENS_6half_tENS5_IJNS4_6LayoutINS5_IJiNS5_IJSC_iEEEiEEENS5_IJlNS5_IJSB_SC_EEElEEEEENSJ_INS5_IJNS5_IJNS5_IJNSA_ILi8EEESC_SP_EEEiEEENS5_IJNS5_IJNSA_ILi16EEESC_NSA_ILi4EEEEEEiEEEiEEENS5_IJNS5_IJNS5_IJSF_SS_NSA_ILi2048EEEEEENSA_ILi16384EEEEEENS5_IJNS5_IJSB_NSA_ILi1024EEENSA_ILi32EEEEEElEEElEEEEEEEESI_NS5_IJlSB_lEEENS4_8TiledMMAINS4_8MMA_AtomIJNS4_27SM100_MMA_F16BF16_SS_SPARSEISI_SI_fLi128ELi128ELNS4_4UMMA5MajorE0ELS1D_0ELNS1C_7ScaleInE0ELS1E_0EEEEEENSJ_INS5_IJSB_SB_SB_EEENS5_IJNSA_ILi0EEES1I_S1I_EEEEENS5_IJNS4_10UnderscoreES1L_S1L_EEEEENS4_23SM90_TMA_LOAD_MULTICASTENS4_14ComposedLayoutINS4_7SwizzleILi2ELi4ELi3EEENS4_25smem_sparse_ptr_flag_bitsILi2ELi16EEENSJ_INS5_IJNS5_IJSB_SP_EEENS5_IJSC_S12_EEEEEENS5_IJNS5_IJS1I_SG_EEESM_EEEEEEEvNS4_8identityENS4_13SM90_TMA_LOADENS1P_INS1Q_ILi3ELi4ELi3EEENS4_18smem_ptr_flag_bitsILi16EEENSJ_INS5_IJSP_SG_EEENS5_IJSG_SB_EEEEEEEvS21_EENS_8epilogue10collective18CollectiveEpilogueINS2B_23Sm100TmaWarpSpecializedILi4ELi2ELi32ELb1ELb0EEEJSH_NS5_IJNSJ_ISF_SB_EENSJ_IS12_SB_EEEEEfNS5_IJSB_llEEEfS2J_NS2B_6fusion15FusionCallbacksIS2F_NS2K_17LinearCombinationIffffLNS_15FloatRoundStyleE2EEESH_S2I_JEEENS4_5SM1004TMEM4LOAD26SM100_TMEM_LOAD_32dp32b32xES22_NS1P_INS1Q_ILi2ELi5ELi2EEENS24_ILi32EEENSJ_INS5_IJS12_ST_EEENS5_IJSB_S12_EEEEEEENS4_39AutoVectorizingCopyWithAssumedAlignmentILi128EEENS4_14SM90_TMA_STOREES2Z_S31_S31_EEEvvEEEEvNT_6ParamsE:
[----:B------:R-:W1:Y:S01]  /*0000*/  LDC R1, c[0x0][0x37c] ;  /* 0x0000df00ff017b82 */ /* 0x000e620000000800 */
[----:B------:R-:W2:Y:S01]  /*0010*/  S2R R107, SR_TID.X ;  /* 0x00000000006b7919 */ /* 0x000ea20000002100 */
[----:B------:R-:W3:Y:S01]  /*0020*/  LDCU.64 UR6, c[0x0][0xa90] ;  /* 0x00015200ff0677ac */ /* 0x000ee20008000a00 */
[----:B------:R-:W-:Y:S01]  /*0030*/  PRMT R93, RZ, 0x7610, R93 ;  /* 0x00007610ff5d7816 */ /* 0x000fe2000000005d */
[----:B------:R-:W4:Y:S01]  /*0040*/  LDCU.64 UR38, c[0x0][0x358] ;  /* 0x00006b00ff2677ac */ /* 0x000f220008000a00 */
[----:B------:R-:W-:Y:S02]  /*0050*/  ELECT P4, URZ, PT ;  /* 0x0000000000ff782f */ /* 0x000fe40003880000 */
[----:B---3--:R-:W-:-:S04]  /*0060*/  ISETP.NE.U32.AND P0, PT, RZ, UR6, PT ;  /* 0x00000006ff007c0c */ /* 0x008fc8000bf05070 */
[----:B------:R-:W-:Y:S02]  /*0070*/  ISETP.NE.AND.EX P1, PT, RZ, UR7, PT, P0 ;  /* 0x00000007ff007c0c */ /* 0x000fe4000bf25300 */
[----:B--2---:R-:W-:-:S05]  /*0080*/  SHF.R.U32.HI R98, RZ, 0x5, R107 ;  /* 0x00000005ff627819 */ /* 0x004fca000001166b */
[----:B------:R-:W2:Y:S02]  /*0090*/  SHFL.IDX PT, R0, R98, RZ, 0x1f ;  /* 0x00001fff62007589 */ /* 0x000ea400000e0000 */
[----:B--2---:R-:W-:-:S04]  /*00a0*/  R2UR UR8, R0 ;  /* 0x00000000000872ca */ /* 0x004fc800000e0000 */
[----:B-1--4-:R-:W-:Y:S05]  /*00b0*/  @P1 BRA `(.L_x_0) ;  /* 0x00000000002c1947 */ /* 0x012fea0003800000 */
[----:B------:R-:W1:Y:S02]  /*00c0*/  LDCU.64 UR4, c[0x0][0xa88] ;  /* 0x00015100ff0477ac */ /* 0x000e640008000a00 */
[----:B-1----:R-:W-:-:S04]  /*00d0*/  UISETP.NE.U32.AND UP0, UPT, UR4, URZ, UPT ;  /* 0x000000ff0400728c */ /* 0x002fc8000bf05070 */
[----:B------:R-:W-:-:S09]  /*00e0*/  UISETP.NE.AND.EX UP0, UPT, UR5, URZ, UPT, UP0 ;  /* 0x000000ff0500728c */ /* 0x000fd2000bf05300 */
[----:B------:R-:W-:Y:S05]  /*00f0*/  BRA.U !UP0, `(.L_x_1) ;  /* 0x0000000108107547 */ /* 0x000fea000b800000 */
[----:B------:R-:W1:Y:S02]  /*0100*/  LDC.64 R2, c[0x0][0xa88] ;  /* 0x0002a200ff027b82 */ /* 0x000e640000000a00 */
[----:B-1----:R1:W5:Y:S01]  /*0110*/  LDG.E R49, desc[UR38][R2.64] ;  /* 0x0000002602317981 */ /* 0x002362000c1e1900 */
[----:B------:R-:W-:Y:S01]  /*0120*/  HFMA2 R93, -RZ, RZ, 0, 5.9604644775390625e-08 ;  /* 0x00000001ff5d7431 */ /* 0x000fe200000001ff */
[----:B------:R-:W-:Y:S05]  /*0130*/  BRA `(.L_x_0) ;  /* 0x00000000000c7947 */ /* 0x000fea0003800000 */
.L_x_1:
[----:B------:R-:W1:Y:S01]  /*0140*/  LDCU UR4, c[0x0][0xa80] ;  /* 0x00015000ff0477ac */ /* 0x000e620008000800 */
[----:B------:R-:W-:Y:S01]  /*0150*/  HFMA2 R93, -RZ, RZ, 0, 5.9604644775390625e-08 ;  /* 0x00000001ff5d7431 */ /* 0x000fe200000001ff */
[----:B-1----:R-:W-:-:S07]  /*0160*/  MOV R49, UR4 ;  /* 0x0000000400317c02 */ /* 0x002fce0008000f00 */
.L_x_0:
[----:B------:R-:W2:Y:S02]  /*0170*/  LDCU.64 UR4, c[0x0][0xab0] ;  /* 0x00015600ff0477ac */ /* 0x000ea40008000a00 */
[----:B--2---:R-:W-:-:S04]  /*0180*/  UISETP.NE.U32.AND UP0, UPT, UR4, URZ, UPT ;  /* 0x000000ff0400728c */ /* 0x004fc8000bf05070 */
[----:B------:R-:W-:-:S09]  /*0190*/  UISETP.NE.AND.EX UP0, UPT, UR5, URZ, UPT, UP0 ;  /* 0x000000ff0500728c */ /* 0x000fd2000bf05300 */
[----:B------:R-:W-:Y:S05]  /*01a0*/  BRA.U UP0, `(.L_x_2) ;  /* 0x0000000100247547 */ /* 0x000fea000b800000 */
[----:B------:R-:W2:Y:S02]  /*01b0*/  LDCU.64 UR4, c[0x0][0xaa8] ;  /* 0x00015500ff0477ac */ /* 0x000ea40008000a00 */
[----:B--2---:R-:W-:-:S04]  /*01c0*/  UISETP.NE.U32.AND UP0, UPT, UR4, URZ, UPT ;  /* 0x000000ff0400728c */ /* 0x004fc8000bf05070 */
[----:B------:R-:W-:-:S09]  /*01d0*/  UISETP.NE.AND.EX UP0, UPT, UR5, URZ, UPT, UP0 ;  /* 0x000000ff0500728c */ /* 0x000fd2000bf05300 */
[----:B------:R-:W-:Y:S05]  /*01e0*/  BRA.U !UP0, `(.L_x_3) ;  /* 0x00000001080c7547 */ /* 0x000fea000b800000 */
[----:B------:R-:W2:Y:S02]  /*01f0*/  LDC.64 R46, c[0x0][0xaa8] ;  /* 0x0002aa00ff2e7b82 */ /* 0x000ea40000000a00 */
[----:B--2---:R2:W5:Y:S01]  /*0200*/  LDG.E R46, desc[UR38][R46.64] ;  /* 0x000000262e2e7981 */ /* 0x004562000c1e1900 */
[----:B------:R-:W-:Y:S05]  /*0210*/  BRA `(.L_x_2) ;  /* 0x0000000000087947 */ /* 0x000fea0003800000 */
.L_x_3:
[----:B------:R-:W2:Y:S02]  /*0220*/  LDCU UR4, c[0x0][0xaa0] ;  /* 0x00015400ff0477ac */ /* 0x000ea40008000800 */
[----:B--2---:R-:W-:Y:S02]  /*0230*/  MOV R46, UR4 ;  /* 0x00000004002e7c02 */ /* 0x004fe40008000f00 */
.L_x_2:
[----:B------:R-:W-:Y:S01]  /*0240*/  IMAD.U32 R0, RZ, RZ, UR8 ;  /* 0x00000008ff007e24 */ /* 0x000fe2000f8e00ff */
[----:B------:R-:W-:Y:S04]  /*0250*/  BSSY.RECONVERGENT B0, `(.L_x_4) ;  /* 0x000000f000007945 */ /* 0x000fe80003800200 */
[C---:B------:R-:W-:Y:S02]  /*0260*/  ISETP.NE.OR P2, PT, R0.reuse, 0x1, !P4 ;  /* 0x000000010000780c */ /* 0x040fe40006745670 */
[----:B------:R-:W-:-:S11]  /*0270*/  ISETP.NE.OR P1, PT, R0, 0x3, !P4 ;  /* 0x000000030000780c */ /* 0x000fd60006725670 */
[----:B------:R-:W-:Y:S05]  /*0280*/  @P2 BRA `(.L_x_5) ;  /* 0x00000000002c2947 */ /* 0x000fea0003800000 */
[----:B------:R-:W3:Y:S02]  /*0290*/  LDCU.64 UR4, c[0x0][0x348] ;  /* 0x00006900ff0477ac */ /* 0x000ee40008000a00 */
[----:B---3--:R-:W-:Y:S02]  /*02a0*/  UIADD3 UR12, UP2, UPT, UR4, 0x80, URZ ;  /* 0x00000080040c7890 */ /* 0x008fe4000ff5e0ff */
[----:B------:R-:W-:Y:S02]  /*02b0*/  UIADD3 UR10, UP1, UPT, UR4, 0x280, URZ ;  /* 0x00000280040a7890 */ /* 0x000fe4000ff3e0ff */
[----:B------:R-:W-:Y:S02]  /*02c0*/  UIADD3 UR4, UP0, UPT, UR4, 0x180, URZ ;  /* 0x0000018004047890 */ /* 0x000fe4000ff1e0ff */
[----:B------:R-:W-:Y:S02]  /*02d0*/  UIADD3.X UR13, UPT, UPT, URZ, UR5, URZ, UP2, !UPT ;  /* 0x00000005ff0d7290 */ /* 0x000fe400097fe4ff */
[----:B------:R-:W-:-:S02]  /*02e0*/  UIADD3.X UR11, UPT, UPT, URZ, UR5, URZ, UP1, !UPT ;  /* 0x00000005ff0b7290 */ /* 0x000fc40008ffe4ff */
[----:B------:R-:W-:-:S05]  /*02f0*/  UIADD3.X UR5, UPT, UPT, URZ, UR5, URZ, UP0, !UPT ;  /* 0x00000005ff057290 */ /* 0x000fca00087fe4ff */
[----:B------:R3:W-:Y:S02]  /*0300*/  UTMACCTL.PF [UR12] ;  /* 0x000000000c0079b9 */ /* 0x0007e40008040000 */
[----:B------:R3:W-:Y:S02]  /*0310*/  UTMACCTL.PF [UR10] ;  /* 0x000000000a0079b9 */ /* 0x0007e40008040000 */
[----:B------:R3:W-:Y:S02]  /*0320*/  UTMACCTL.PF [UR4] ;  /* 0x00000000040079b9 */ /* 0x0007e40008040000 */
[----:B---3--:R-:W-:Y:S01]  /*0330*/  NOP ;  /* 0x0000000000007918 */ /* 0x008fe20000000000 */
.L_x_5:
[----:B------:R-:W-:Y:S05]  /*0340*/  BSYNC.RECONVERGENT B0 ;  /* 0x0000000000007941 */ /* 0x000fea0003800200 */
.L_x_4:
[----:B------:R-:W-:Y:S04]  /*0350*/  BSSY.RECONVERGENT B0, `(.L_x_6) ;  /* 0x000000a000007945 */ /* 0x000fe80003800200 */
[----:B------:R-:W-:Y:S05]  /*0360*/  @P1 BRA `(.L_x_7) ;  /* 0x0000000000201947 */ /* 0x000fea0003800000 */
[----:B------:R-:W3:Y:S02]  /*0370*/  LDCU.64 UR4, c[0x0][0x348] ;  /* 0x00006900ff0477ac */ /* 0x000ee40008000a00 */
[----:B---3--:R-:W-:Y:S02]  /*0380*/  UIADD3 UR10, UP1, UPT, UR4, 0x780, URZ ;  /* 0x00000780040a7890 */ /* 0x008fe4000ff3e0ff */
[----:B------:R-:W-:Y:S02]  /*0390*/  UIADD3 UR4, UP0, UPT, UR4, 0x880, URZ ;  /* 0x0000088004047890 */ /* 0x000fe4000ff1e0ff */
[----:B------:R-:W-:Y:S02]  /*03a0*/  UIADD3.X UR11, UPT, UPT, URZ, UR5, URZ, UP1, !UPT ;  /* 0x00000005ff0b7290 */ /* 0x000fe40008ffe4ff */
[----:B------:R-:W-:-:S07]  /*03b0*/  UIADD3.X UR5, UPT, UPT, URZ, UR5, URZ, UP0, !UPT ;  /* 0x00000005ff057290 */ /* 0x000fce00087fe4ff */
[----:B------:R3:W-:Y:S02]  /*03c0*/  UTMACCTL.PF [UR10] ;  /* 0x000000000a0079b9 */ /* 0x0007e40008040000 */
[----:B------:R3:W-:Y:S02]  /*03d0*/  UTMACCTL.PF [UR4] ;  /* 0x00000000040079b9 */ /* 0x0007e40008040000 */
[----:B---3--:R-:W-:Y:S01]  /*03e0*/  NOP ;  /* 0x0000000000007918 */ /* 0x008fe20000000000 */
.L_x_7:
[----:B------:R-:W-:Y:S05]  /*03f0*/  BSYNC.RECONVERGENT B0 ;  /* 0x0000000000007941 */ /* 0x000fea0003800200 */
.L_x_6:
[----:B------:R-:W3:Y:S01]  /*0400*/  LDCU.64 UR4, c[0x0][0xa88] ;  /* 0x00015100ff0477ac */ /* 0x000ee20008000a00 */
[----:B------:R-:W-:Y:S01]  /*0410*/  ISETP.NE.AND.EX P0, PT, RZ, UR7, PT, P0 ;  /* 0x00000007ff007c0c */ /* 0x000fe2000bf05300 */
[----:B------:R-:W-:Y:S01]  /*0420*/  UPLOP3.LUT UP5, UPT, UPT, UPT, UPT, 0x80, 0x8 ;  /* 0x000000000008789c */ /* 0x000fe20003faf070 */
[----:B---3--:R-:W-:-:S04]  /*0430*/  ISETP.NE.U32.AND P1, PT, RZ, UR4, PT ;  /* 0x00000004ff007c0c */ /* 0x008fc8000bf25070 */
[----:B------:R-:W-:-:S13]  /*0440*/  ISETP.NE.AND.EX P1, PT, RZ, UR5, PT, P1 ;  /* 0x00000005ff007c0c */ /* 0x000fda000bf25310 */
[----:B------:R-:W-:Y:S05]  /*0450*/  @P1 BRA P0, `(.L_x_8) ;  /* 0x0000000000281947 */ /* 0x000fea0000000000 */
[----:B------:R-:W-:Y:S01]  /*0460*/  UISETP.NE.U32.AND UP1, UPT, UR6, URZ, UPT ;  /* 0x000000ff0600728c */ /* 0x000fe2000bf25070 */
[----:B-----5:R-:W-:Y:S01]  /*0470*/  FSETP.NEU.AND P0, PT, R49, RZ, PT ;  /* 0x000000ff3100720b */ /* 0x020fe20003f0d000 */
[----:B------:R-:W-:Y:S02]  /*0480*/  UISETP.NE.U32.AND UP0, UPT, UR4, URZ, UPT ;  /* 0x000000ff0400728c */ /* 0x000fe4000bf05070 */
[----:B------:R-:W-:Y:S02]  /*0490*/  UISETP.NE.AND.EX UP1, UPT, UR7, URZ, UPT, UP1 ;  /* 0x000000ff0700728c */ /* 0x000fe4000bf25310 */
[----:B------:R-:W-:-:S04]  /*04a0*/  UISETP.NE.AND.EX UP0, UPT, UR5, URZ, UPT, UP0 ;  /* 0x000000ff0500728c */ /* 0x000fc8000bf05300 */
[----:B------:R-:W-:-:S04]  /*04b0*/  USEL UR4, URZ, 0xffffffff, UP0 ;  /* 0xffffffffff047887 */ /* 0x000fc80008000000 */
[----:B------:R-:W-:Y:S01]  /*04c0*/  VOTEU.ANY UP0, P0 ;  /* 0x0000000000ff7886 */ /* 0x000fe20000000100 */
[----:B------:R-:W-:-:S04]  /*04d0*/  @!UP1 USEL UR4, URZ, 0xffffffff, UP0 ;  /* 0xffffffffff049887 */ /* 0x000fc80008000000 */
[----:B------:R-:W-:-:S04]  /*04e0*/  ULOP3.LUT UR4, UR4, 0x1, URZ, 0xc0, !UPT ;  /* 0x0000000104047892 */ /* 0x000fc8000f8ec0ff */
[----:B------:R-:W-:-:S11]  /*04f0*/  UISETP.NE.U32.AND UP5, UPT, UR4, 0x1, UPT ;  /* 0x000000010400788c */ /* 0x000fd6000bfa5070 */
.L_x_8:
[----:B-1----:R-:W1:Y:S01]  /*0500*/  SHFL.IDX PT, R2, R98, RZ, 0x1f ;  /* 0x00001fff62027589 */ /* 0x002e6200000e0000 */
[----:B------:R-:W-:Y:S01]  /*0510*/  UISETP.EQ.AND UP0, UPT, UR8, 0x3, UP5 ;  /* 0x000000030800788c */ /* 0x000fe2000af02270 */
[----:B-1----:R-:W-:-:S13]  /*0520*/  ISETP.NE.AND P0, PT, R2, RZ, PT ;  /* 0x000000ff0200720c */ /* 0x002fda0003f05270 */
[----:B------:R-:W-:Y:S05]  /*0530*/  @P0 BRA `(.L_x_9) ;  /* 0x0000000000680947 */ /* 0x000fea0003800000 */
[----:B------:R-:W1:Y:S01]  /*0540*/  S2UR UR6, SR_CgaCtaId ;  /* 0x00000000000679c3 */ /* 0x000e620000008800 */
[----:B------:R-:W-:Y:S01]  /*0550*/  UMOV UR7, 0x400 ;  /* 0x0000040000077882 */ /* 0x000fe20000000000 */
[----:B------:R-:W-:Y:S01]  /*0560*/  UMOV UR5, 0x1 ;  /* 0x0000000100057882 */ /* 0x000fe20000000000 */
[----:B------:R-:W-:Y:S01]  /*0570*/  UMOV UR4, 0x2 ;  /* 0x0000000200047882 */ /* 0x000fe20000000000 */
[----:B------:R-:W-:-:S04]  /*0580*/  UIADD3 UR10, UPT, UPT, -UR5, 0x100000, URZ ;  /* 0x00100000050a7890 */ /* 0x000fc8000fffe1ff */
[----:B------:R-:W-:Y:S02]  /*0590*/  USHF.L.U32 UR11, UR10, 0xb, URZ ;  /* 0x0000000b0a0b7899 */ /* 0x000fe400080006ff */
[----:B------:R-:W-:Y:S02]  /*05a0*/  USHF.L.U32 UR10, UR10, 0x1, URZ ;  /* 0x000000010a0a7899 */ /* 0x000fe400080006ff */
[----:B------:R-:W-:-:S04]  /*05b0*/  UIADD3 UR4, UPT, UPT, -UR4, 0x100000, URZ ;  /* 0x0010000004047890 */ /* 0x000fc8000fffe1ff */
[----:B------:R-:W-:Y:S02]  /*05c0*/  USHF.L.U32 UR5, UR4, 0xb, URZ ;  /* 0x0000000b04057899 */ /* 0x000fe400080006ff */
[----:B------:R-:W-:Y:S01]  /*05d0*/  USHF.L.U32 UR4, UR4, 0x1, URZ ;  /* 0x0000000104047899 */ /* 0x000fe200080006ff */
[----:B------:R-:W-:Y:S01]  /*05e0*/  ELECT P0, URZ, PT ;  /* 0x0000000000ff782f */ /* 0x000fe20003800000 */
[----:B-1----:R-:W-:Y:S01]  /*05f0*/  ULEA UR6, UR6, UR7, 0x18 ;  /* 0x0000000706067291 */ /* 0x002fe2000f8ec0ff */
[----:B------:R-:W1:Y:S11]  /*0600*/  FENCE.VIEW.ASYNC.S ;  /* 0x00000000000073c6 */ /* 0x000e760000000000 */
[----:B-1----:R1:W3:Y:S01]  /*0610*/  SYNCS.EXCH.64 URZ, [UR6], UR10 ;  /* 0x0000000a06ff75b2 */ /* 0x0022e20008000100 */
[----:B------:R1:W4:Y:S01]  /*0620*/  SYNCS.EXCH.64 URZ, [UR6+0x30], UR4 ;  /* 0x0000300406ff75b2 */ /* 0x0003220008000100 */
[----:B------:R1:W1:Y:S01]  /*0630*/  SYNCS.EXCH.64 URZ, [UR6+0x8], UR10 ;  /* 0x0000080a06ff75b2 */ /* 0x0002620008000100 */
        /* <DEDUP_REMOVED lines=9> */
[----:B------:R-:W-:Y:S01]  /*06d0*/  NOP ;  /* 0x0000000000007918 */ /* 0x000fe20000000000 */
.L_x_9:
[----:B------:R-:W2:Y:S01]  /*06e0*/  SHFL.IDX PT, R2, R98, RZ, 0x1f ;  /* 0x00001fff62027589 */ /* 0x000ea200000e0000 */
[----:B------:R-:W-:Y:S01]  /*06f0*/  NOP ;  /* 0x0000000000007918 */ /* 0x000fe20000000000 */
[----:B--2---:R-:W-:-:S13]  /*0700*/  ISETP.NE.AND P0, PT, R2, 0x1, PT ;  /* 0x000000010200780c */ /* 0x004fda0003f05270 */
[----:B------:R-:W-:Y:S05]  /*0710*/  @P0 BRA `(.L_x_10) ;  /* 0x0000000000580947 */ /* 0x000fea0003800000 */
[----:B-1----:R-:W1:Y:S01]  /*0720*/  S2UR UR6, SR_CgaCtaId ;  /* 0x00000000000679c3 */ /* 0x002e620000008800 */
        /* <DEDUP_REMOVED lines=12> */
[----:B-1----:R2:W1:Y:S01]  /*07f0*/  SYNCS.EXCH.64 URZ, [UR6+0x60], UR10 ;  /* 0x0000600a06ff75b2 */ /* 0x0024620008000100 */
[----:B------:R2:W1:Y:S01]  /*0800*/  SYNCS.EXCH.64 URZ, [UR6+0x80], UR4 ;  /* 0x0000800406ff75b2 */ /* 0x0004620008000100 */
[----:B------:R2:W1:Y:S01]  /*0810*/  SYNCS.EXCH.64 URZ, [UR6+0x68], UR10 ;  /* 0x0000680a06ff75b2 */ /* 0x0004620008000100 */
[----:B------:R2:W1:Y:S01]  /*0820*/  SYNCS.EXCH.64 URZ, [UR6+0x88], UR4 ;  /* 0x0000880406ff75b2 */ /* 0x0004620008000100 */
[----:B------:R2:W1:Y:S01]  /*0830*/  SYNCS.EXCH.64 URZ, [UR6+0x70], UR10 ;  /* 0x0000700a06ff75b2 */ /* 0x0004620008000100 */
[----:B------:R2:W1:Y:S01]  /*0840*/  SYNCS.EXCH.64 URZ, [UR6+0x90], UR4 ;  /* 0x0000900406ff75b2 */ /* 0x0004620008000100 */
[----:B------:R2:W1:Y:S01]  /*0850*/  SYNCS.EXCH.64 URZ, [UR6+0x78], UR10 ;  /* 0x0000780a06ff75b2 */ /* 0x0004620008000100 */
[----:B------:R2:W1:Y:S02]  /*0860*/  SYNCS.EXCH.64 URZ, [UR6+0x98], UR4 ;  /* 0x0000980406ff75b2 */ /* 0x0004640008000100 */
[----:B--2---:R-:W-:Y:S01]  /*0870*/  NOP ;  /* 0x0000000000007918 */ /* 0x004fe20000000000 */
.L_x_10:
[----:B------:R-:W2:Y:S01]  /*0880*/  SHFL.IDX PT, R2, R98, RZ, 0x1f ;  /* 0x00001fff62027589 */ /* 0x000ea200000e0000 */
[----:B------:R-:W-:Y:S01]  /*0890*/  NOP ;  /* 0x0000000000007918 */ /* 0x000fe20000000000 */
[----:B--2---:R-:W-:-:S13]  /*08a0*/  ISETP.NE.AND P0, PT, R2, 0x3, PT ;  /* 0x000000030200780c */ /* 0x004fda0003f05270 */
[----:B------:R-:W-:Y:S05]  /*08b0*/  @P0 BRA `(.L_x_11) ;  /* 0x0000000000300947 */ /* 0x000fea0003800000 */
[----:B-1----:R-:W1:Y:S01]  /*08c0*/  S2UR UR5, SR_CgaCtaId ;  /* 0x00000000000579c3 */ /* 0x002e620000008800 */
[----:B------:R-:W-:Y:S01]  /*08d0*/  UMOV UR6, 0x400 ;  /* 0x0000040000067882 */ /* 0x000fe20000000000 */
[----:B------:R-:W-:Y:S01]  /*08e0*/  UMOV UR4, 0x20 ;  /* 0x0000002000047882 */ /* 0x000fe20000000000 */
[----:B------:R-:W-:Y:S01]  /*08f0*/  ELECT P0, URZ, PT ;  /* 0x0000000000ff782f */ /* 0x000fe20003800000 */
[----:B-1----:R-:W-:Y:S02]  /*0900*/  ULEA UR5, UR5, UR6, 0x18 ;  /* 0x0000000605057291 */ /* 0x002fe4000f8ec0ff */
[----:B------:R-:W-:-:S04]  /*0910*/  UIADD3 UR6, UPT, UPT, -UR4, 0x100000, URZ ;  /* 0x0010000004067890 */ /* 0x000fc8000fffe1ff */
[----:B------:R-:W-:Y:S02]  /*0920*/  USHF.L.U32 UR7, UR6, 0xb, URZ ;  /* 0x0000000b06077899 */ /* 0x000fe400080006ff */
[----:B------:R-:W-:Y:S01]  /*0930*/  USHF.L.U32 UR6, UR6, 0x1, URZ ;  /* 0x0000000106067899 */ /* 0x000fe200080006ff */
[----:B------:R-:W1:Y:S11]  /*0940*/  FENCE.VIEW.ASYNC.S ;  /* 0x00000000000073c6 */ /* 0x000e760000000000 */
[----:B-1----:R2:W1:Y:S01]  /*0950*/  SYNCS.EXCH.64 URZ, [UR5+0xa0], UR6 ;  /* 0x0000a00605ff75b2 */ /* 0x0024620008000100 */
[----:B------:R2:W1:Y:S02]  /*0960*/  SYNCS.EXCH.64 URZ, [UR5+0xa8], UR6 ;  /* 0x0000a80605ff75b2 */ /* 0x0004640008000100 */
[----:B--2---:R-:W-:Y:S01]  /*0970*/  NOP ;  /* 0x0000000000007918 */ /* 0x004fe20000000000 */
.L_x_11:
[----:B------:R-:W2:Y:S01]  /*0980*/  SHFL.IDX PT, R2, R98, RZ, 0x1f ;  /* 0x00001fff62027589 */ /* 0x000ea200000e0000 */
[----:B------:R-:W-:Y:S01]  /*0990*/  NOP ;  /* 0x0000000000007918 */ /* 0x000fe20000000000 */
[----:B--2---:R-:W-:-:S13]  /*09a0*/  ISETP.NE.AND P0, PT, R2, 0x4, PT ;  /* 0x000000040200780c */ /* 0x004fda0003f05270 */
[----:B------:R-:W-:Y:S05]  /*09b0*/  @P0 BRA `(.L_x_12) ;  /* 0x00000000004c0947 */ /* 0x000fea0003800000 */
[----:B-1----:R-:W1:Y:S01]  /*09c0*/  S2UR UR5, SR_CgaCtaId ;  /* 0x00000000000579c3 */ /* 0x002e620000008800 */
[----:B------:R-:W-:Y:S01]  /*09d0*/  UMOV UR7, 0x1e0 ;  /* 0x000001e000077882 */ /* 0x000fe20000000000 */
[----:B------:R-:W-:Y:S01]  /*09e0*/  UMOV UR6, 0x400 ;  /* 0x0000040000067882 */ /* 0x000fe20000000000 */
[----:B------:R-:W-:Y:S01]  /*09f0*/  USEL UR7, UR7, 0x1a0, UP5 ;  /* 0x000001a007077887 */ /* 0x000fe2000a800000 */
[----:B------:R-:W-:Y:S01]  /*0a00*/  UMOV UR4, 0x1 ;  /* 0x0000000100047882 */ /* 0x000fe20000000000 */
[----:B------:R-:W-:Y:S01]  /*0a10*/  ELECT P0, URZ, PT ;  /* 0x0000000000ff782f */ /* 0x000fe20003800000 */
[----:B------:R-:W-:-:S04]  /*0a20*/  UIADD3 UR10, UPT, UPT, -UR4, 0x100000, URZ ;  /* 0x00100000040a7890 */ /* 0x000fc8000fffe1ff */
[----:B------:R-:W-:Y:S02]  /*0a30*/  USHF.L.U32 UR11, UR10, 0xb, URZ ;  /* 0x0000000b0a0b7899 */ /* 0x000fe400080006ff */
[----:B------:R-:W-:Y:S02]  /*0a40*/  USHF.L.U32 UR10, UR10, 0x1, URZ ;  /* 0x000000010a0a7899 */ /* 0x000fe400080006ff */
[----:B-1----:R-:W-:Y:S02]  /*0a50*/  ULEA UR5, UR5, UR6, 0x18 ;  /* 0x0000000605057291 */ /* 0x002fe4000f8ec0ff */
[----:B------:R-:W-:-:S04]  /*0a60*/  UIADD3 UR6, UPT, UPT, -UR7, 0x100000, URZ ;  /* 0x0010000007067890 */ /* 0x000fc8000fffe1ff */
[----:B------:R-:W-:Y:S02]  /*0a70*/  USHF.L.U32 UR7, UR6, 0xb, URZ ;  /* 0x0000000b06077899 */ /* 0x000fe400080006ff */
[----:B------:R-:W-:Y:S01]  /*0a80*/  USHF.L.U32 UR6, UR6, 0x1, URZ ;  /* 0x0000000106067899 */ /* 0x000fe200080006ff */
[----:B------:R-:W1:Y:S03]  /*0a90*/  FENCE.VIEW.ASYNC.S ;  /* 0x00000000000073c6 */ /* 0x000e660000000000 */
[----:B-1----:R2:W1:Y:S08]  /*0aa0*/  SYNCS.EXCH.64 URZ, [UR5+0xb0], UR10 ;  /* 0x0000b00a05ff75b2 */ /* 0x0024700008000100 */
[----:B------:R2:W1:Y:S01]  /*0ab0*/  SYNCS.EXCH.64 URZ, [UR5+0xc0], UR6 ;  /* 0x0000c00605ff75b2 */ /* 0x0004620008000100 */
[----:B------:R2:W1:Y:S01]  /*0ac0*/  SYNCS.EXCH.64 URZ, [UR5+0xb8], UR10 ;  /* 0x0000b80a05ff75b2 */ /* 0x0004620008000100 */
[----:B------:R2:W1:Y:S02]  /*0ad0*/  SYNCS.EXCH.64 URZ, [UR5+0xc8], UR6 ;  /* 0x0000c80605ff75b2 */ /* 0x0004640008000100 */
[----:B--2---:R-:W-:Y:S01]  /*0ae0*/  NOP ;  /* 0x0000000000007918 */ /* 0x004fe20000000000 */
.L_x_12:
        /* <DEDUP_REMOVED lines=20> */
[----:B------:R2:W1:Y:S02]  /*0c30*/  SYNCS.EXCH.64 URZ, [UR6+0xe8], UR4 ;  /* 0x0000e80406ff75b2 */ /* 0x0004640008000100 */
[----:B--2---:R-:W-:Y:S01]  /*0c40*/  NOP ;  /* 0x0000000000007918 */ /* 0x004fe20000000000 */
.L_x_13:
        /* <DEDUP_REMOVED lines=14> */
[----:B------:R2:W1:Y:S01]  /*0d30*/  SYNCS.EXCH.64 URZ, [UR5+0x100], UR6 ;  /* 0x0001000605ff75b2 */ /* 0x0004620008000100 */
[----:B------:R2:W1:Y:S01]  /*0d40*/  SYNCS.EXCH.64 URZ, [UR5+0xf8], UR6 ;  /* 0x0000f80605ff75b2 */ /* 0x0004620008000100 */
[----:B------:R2:W1:Y:S02]  /*0d50*/  SYNCS.EXCH.64 URZ, [UR5+0x108], UR6 ;  /* 0x0001080605ff75b2 */ /* 0x0004640008000100 */
[----:B--2---:R-:W-:Y:S01]  /*0d60*/  NOP ;  /* 0x0000000000007918 */ /* 0x004fe20000000000 */
.L_x_14:
[----:B-1----:R-:W1:Y:S01]  /*0d70*/  LDCU UR4, c[0x0][0x36c] ;  /* 0x00006d80ff0477ac */ /* 0x002e620008000800 */
[----:B------:R-:W-:Y:S01]  /*0d80*/  ISETP.NE.OR P4, PT, R0, 0x2, !P4 ;  /* 0x000000020000780c */ /* 0x000fe20006785670 */
[----:B------:R-:W-:Y:S01]  /*0d90*/  NOP ;  /* 0x0000000000007918 */ /* 0x000fe20000000000 */
[----:B------:R-:W-:Y:S01]  /*0da0*/  LOP3.LUT R3, R107, 0x1f, RZ, 0xc0, !PT ;  /* 0x0000001f6b037812 */ /* 0x000fe200078ec0ff */
[----:B------:R-:W-:Y:S02]  /*0db0*/  UISETP.NE.AND UP4, UPT, UR8, URZ, UPT ;  /* 0x000000ff0800728c */ /* 0x000fe4000bf85270 */
[----:B-1----:R-:W-:-:S09]  /*0dc0*/  UISETP.EQ.U32.AND UP1, UPT, UR4, 0x1, UPT ;  /* 0x000000010400788c */ /* 0x002fd2000bf22070 */
[----:B------:R-:W-:Y:S05]  /*0dd0*/  BRA.U !UP1, `(.L_x_15) ;  /* 0x0000000109087547 */ /* 0x000fea000b800000 */
[----:B---34-:R-:W-:Y:S01]  /*0de0*/  UCGABAR_ARV ;  /* 0x00000000000079c7 */ /* 0x018fe20008000000 */
[----:B------:R-:W-:Y:S05]  /*0df0*/  BRA `(.L_x_16) ;  /* 0x0000000000047947 */ /* 0x000fea0003800000 */
.L_x_15:
[----:B---34-:R-:W-:Y:S01]  /*0e00*/  NOP ;  /* 0x0000000000007918 */ /* 0x018fe20000000000 */
.L_x_16:
[----:B------:R-:W1:Y:S01]  /*0e10*/  S2UR UR5, SR_CTAID.Y ;  /* 0x00000000000579c3 */ /* 0x000e620000002600 */
[----:B------:R-:W-:-:S05]  /*0e20*/  CS2R.32 R92, SR_CgaSize ;  /* 0x00000000005c7805 */ /* 0x000fca0000008a00 */
[----:B------:R-:W-:-:S05]  /*0e30*/  IMAD R92, R92, -0xa0, RZ ;  /* 0xffffff605c5c7824 */ /* 0x000fca00078e02ff */
[----:B------:R-:W-:-:S14]  /*0e40*/  R2UR UR4, R92 ;  /* 0x000000005c0472ca */ /* 0x000fdc00000e0000 */
[----:B------:R-:W2:Y:S01]  /*0e50*/  LDCU UR4, c[0x0][UR4+0x2b4] ;  /* 0x00005680040477ac */ /* 0x000ea20008000800 */
[----:B------:R-:W-:-:S05]  /*0e60*/  CS2R.32 R92, SR_CgaSize ;  /* 0x00000000005c7805 */ /* 0x000fca0000008a00 */
[----:B------:R-:W-:-:S05]  /*0e70*/  IMAD R92, R92, -0xa0, RZ ;  /* 0xffffff605c5c7824 */ /* 0x000fca00078e02ff */
[----:B------:R-:W-:-:S14]  /*0e80*/  R2UR UR6, R92 ;  /* 0x000000005c0672ca */ /* 0x000fdc00000e0000 */
[----:B------:R-:W3:Y:S01]  /*0e90*/  LDCU UR6, c[0x0][UR6+0x2b0] ;  /* 0x00005600060677ac */ /* 0x000ee20008000800 */
[----:B------:R-:W4:Y:S01]  /*0ea0*/  S2UR UR11, SR_CTAID.X ;  /* 0x00000000000b79c3 */ /* 0x000f220000002500 */
[----:B------:R-:W-:Y:S01]  /*0eb0*/  UISETP.NE.AND UP2, UPT, UR8, 0x2, UPT ;  /* 0x000000020800788c */ /* 0x000fe2000bf45270 */
[----:B------:R-:W-:-:S05]  /*0ec0*/  CS2R.32 R0, SR_CgaSize ;  /* 0x0000000000007805 */ /* 0x000fca0000008a00 */
[----:B------:R-:W-:-:S06]  /*0ed0*/  IMAD R0, R0, -0xa0, RZ ;  /* 0xffffff6000007824 */ /* 0x000fcc00078e02ff */
[----:B------:R-:W3:Y:S01]  /*0ee0*/  LDC R0, c[0x0][R0+0x2a4] ;  /* 0x0000a90000007b82 */ /* 0x000ee20000000800 */
[----:B-1----:R-:W-:-:S07]  /*0ef0*/  I2FP.F32.U32 R4, UR5 ;  /* 0x0000000500047c45 */ /* 0x002fce0008201000 */
[----:B------:R-:W1:Y:S01]  /*0f00*/  LDC R12, c[0x0][0xd24] ;  /* 0x00034900ff0c7b82 */ /* 0x000e620000000800 */
[----:B------:R-:W-:Y:S01]  /*0f10*/  MOV R20, UR5 ;  /* 0x0000000500147c02 */ /* 0x000fe20008000f00 */
[----:B--2---:R-:W-:Y:S01]  /*0f20*/  FMUL R4, R4, UR4 ;  /* 0x0000000404047c20 */ /* 0x004fe20008400000 */
[----:B------:R-:W2:Y:S01]  /*0f30*/  LDCU UR4, c[0x0][0xd30] ;  /* 0x0001a600ff0477ac */ /* 0x000ea20008000800 */
[----:B----4-:R-:W-:Y:S02]  /*0f40*/  I2FP.F32.U32 R6, UR11 ;  /* 0x0000000b00067c45 */ /* 0x010fe40008201000 */
[----:B------:R-:W-:-:S05]  /*0f50*/  CS2R.32 R5, SR_CgaSize ;  /* 0x0000000000057805 */ /* 0x000fca0000008a00 */
[----:B------:R-:W-:-:S06]  /*0f60*/  IMAD R5, R5, -0xa0, RZ ;  /* 0xffffff6005057824 */ /* 0x000fcc00078e02ff */
[----:B------:R-:W4:Y:S01]  /*0f70*/  LDC R5, c[0x0][R5+0x2a0] ;  /* 0x0000a80005057b82 */ /* 0x000f220000000800 */
[----:B------:R-:W2:Y:S01]  /*0f80*/  F2I.U32.TRUNC.NTZ R81, R4 ;  /* 0x0000000400517305 */ /* 0x000ea2000020f000 */
[----:B---3--:R-:W-:-:S06]  /*0f90*/  FMUL R6, R6, UR6 ;  /* 0x0000000606067c20 */ /* 0x008fcc0008400000 */
[----:B------:R-:W3:Y:S01]  /*0fa0*/  LDC R2, c[0x0][0xd24] ;  /* 0x00034900ff027b82 */ /* 0x000ee20000000800 */
[----:B------:R-:W1:Y:S01]  /*0fb0*/  F2I.U32.TRUNC.NTZ R92, R6 ;  /* 0x00000006005c7305 */ /* 0x000e62000020f000 */
[----:B--2---:R-:W-:-:S06]  /*0fc0*/  UISETP.NE.AND UP3, UPT, UR4, 0x1, UPT ;  /* 0x000000010400788c */ /* 0x004fcc000bf65270 */
[----:B------:R-:W2:Y:S01]  /*0fd0*/  S2UR UR36, SR_CTAID.Z ;  /* 0x00000000002479c3 */ /* 0x000ea20000002700 */
[----:B------:R-:W-:Y:S02]  /*0fe0*/  IADD3 R81, PT, PT, -R81, RZ, RZ ;  /* 0x000000ff51517210 */ /* 0x000fe40007ffe1ff */
[----:B-1----:R-:W-:-:S03]  /*0ff0*/  ISETP.GE.AND P0, PT, R12, 0x1, PT ;  /* 0x000000010c00780c */ /* 0x002fc60003f06270 */
[----:B------:R-:W-:Y:S01]  /*1000*/  IMAD R81, R0, R81, UR5 ;  /* 0x0000000500517e24 */ /* 0x000fe2000f8e0251 */
[----:B------:R-:W-:Y:S02]  /*1010*/  PRMT R0, RZ, 0x7610, R0 ;  /* 0x00007610ff007816 */ /* 0x000fe40000000000 */
[----:B------:R-:W-:-:S05]  /*1020*/  IADD3 R92, PT, PT, -R92, RZ, RZ ;  /* 0x000000ff5c5c7210 */ /* 0x000fca0007ffe1ff */
[----:B----4-:R-:W-:Y:S01]  /*1030*/  IMAD R92, R5, R92, UR11 ;  /* 0x0000000b055c7e24 */ /* 0x010fe2000f8e025c */
[----:B--2---:R-:W-:Y:S06]  /*1040*/  BRA.U UP4, `(.L_x_17) ;  /* 0x0000000104207547 */ /* 0x004fec000b800000 */
[C---:B------:R-:W-:Y:S02]  /*1050*/  ISETP.NE.AND P2, PT, R81.reuse, 0x1, PT ;  /* 0x000000015100780c */ /* 0x040fe40003f45270 */
[----:B------:R-:W-:Y:S02]  /*1060*/  ISETP.NE.AND P1, PT, R81, RZ, PT ;  /* 0x000000ff5100720c */ /* 0x000fe40003f25270 */
[C---:B------:R-:W-:Y:S02]  /*1070*/  ISETP.NE.AND P3, PT, R92.reuse, RZ, PT ;  /* 0x000000ff5c00720c */ /* 0x040fe40003f65270 */
[----:B------:R-:W-:Y:S02]  /*1080*/  SEL R0, RZ, 0x2, P2 ;  /* 0x00000002ff007807 */ /* 0x000fe40001000000 */
[----:B------:R-:W-:Y:S02]  /*1090*/  ISETP.EQ.OR P1, PT, R92, RZ, !P1 ;  /* 0x000000ff5c00720c */ /* 0x000fe40004f22670 */
[----:B------:R-:W-:-:S02]  /*10a0*/  SEL R0, R0, 0x2, P3 ;  /* 0x0000000200007807 */ /* 0x000fc40001800000 */
[----:B------:R-:W-:-:S05]  /*10b0*/  SEL R5, RZ, 0x1, !P1 ;  /* 0x00000001ff057807 */ /* 0x000fca0004800000 */
[----:B------:R-:W-:Y:S02]  /*10c0*/  IMAD.IADD R0, R5, 0x1, R0 ;  /* 0x0000000105007824 */ /* 0x000fe400078e0200 */
.L_x_17:
[----:B------:R-:W-:Y:S05]  /*10d0*/  @!P0 BRA `(.L_x_18) ;  /* 0x0000000000c08947 */ /* 0x000fea0003800000 */
[----:B------:R-:W1:Y:S01]  /*10e0*/  LDC.64 R6, c[0x0][0xd18] ;  /* 0x00034600ff067b82 */ /* 0x000e620000000a00 */
[----:B------:R-:W-:-:S07]  /*10f0*/  ISETP.NE.AND P0, PT, R12, 0x1, PT ;  /* 0x000000010c00780c */ /* 0x000fce0003f05270 */
[----:B------:R-:W2:Y:S08]  /*1100*/  LDC R11, c[0x0][0xd0c] ;  /* 0x00034300ff0b7b82 */ /* 0x000eb00000000800 */
[----:B------:R-:W4:Y:S08]  /*1110*/  LDC R15, c[0x0][0x370] ;  /* 0x0000dc00ff0f7b82 */ /* 0x000f300000000800 */
[----:B------:R-:W3:Y:S01]  /*1120*/  LDC R13, c[0x0][0x374] ;  /* 0x0000dd00ff0d7b82 */ /* 0x000ee20000000800 */
[----:B-1----:R-:W-:-:S07]  /*1130*/  ISETP.NE.AND P1, PT, R6, 0x1, PT ;  /* 0x000000010600780c */ /* 0x002fce0003f25270 */
[----:B------:R-:W4:Y:S01]  /*1140*/  LDC.64 R8, c[0x0][0xd10] ;  /* 0x00034400ff087b82 */ /* 0x000f220000000a00 */
[----:B--2---:R-:W-:-:S07]  /*1150*/  ISETP.NE.AND P2, PT, R11, 0x1, PT ;  /* 0x000000010b00780c */ /* 0x004fce0003f45270 */
[----:B------:R-:W1:Y:S08]  /*1160*/  LDC R10, c[0x0][0xd20] ;  /* 0x00034800ff0a7b82 */ /* 0x000e700000000800 */
[----:B------:R-:W2:Y:S01]  /*1170*/  LDC.64 R4, c[0x0][0xd28] ;  /* 0x00034a00ff047b82 */ /* 0x000ea20000000a00 */
[----:B---3--:R-:W-:-:S04]  /*1180*/  IMAD.HI.U32 R17, R13, R7, RZ ;  /* 0x000000070d117227 */ /* 0x008fc800078e00ff */
[----:B------:R-:W-:-:S04]  /*1190*/  IMAD.HI.U32 R7, R20, R7, RZ ;  /* 0x0000000714077227 */ /* 0x000fc800078e00ff */
[----:B----4-:R-:W-:-:S04]  /*11a0*/  IMAD.HI.U32 R14, R15, R8, RZ ;  /* 0x000000080f0e7227 */ /* 0x010fc800078e00ff */
[----:B------:R-:W-:Y:S01]  /*11b0*/  IMAD.HI.U32 R8, R8, UR11, RZ ;  /* 0x0000000b08087c27 */ /* 0x000fe2000f8e00ff */
[-C--:B------:R-:W-:Y:S02]  /*11c0*/  @P2 SHF.R.U32.HI R15, RZ, R9.reuse, R14 ;  /* 0x00000009ff0f2219 */ /* 0x080fe4000001160e */
[-C--:B-1----:R-:W-:Y:S02]  /*11d0*/  @P1 SHF.R.U32.HI R13, RZ, R10.reuse, R17 ;  /* 0x0000000aff0d1219 */ /* 0x082fe40000011611 */
[----:B------:R-:W-:Y:S01]  /*11e0*/  SHF.R.U32.HI R8, RZ, R9, R8 ;  /* 0x00000009ff087219 */ /* 0x000fe20000011608 */
[----:B------:R-:W-:Y:S01]  /*11f0*/  IMAD.U32 R9, RZ, RZ, UR11 ;  /* 0x0000000bff097e24 */ /* 0x000fe2000f8e00ff */
[----:B------:R-:W-:Y:S01]  /*1200*/  SHF.R.U32.HI R7, RZ, R10, R7 ;  /* 0x0000000aff077219 */ /* 0x000fe20000011607 */
[----:B--2---:R-:W-:-:S03]  /*1210*/  IMAD.HI.U32 R14, R13, R4, RZ ;  /* 0x000000040d0e7227 */ /* 0x004fc600078e00ff */
[----:B------:R-:W-:Y:S02]  /*1220*/  SEL R7, R20, R7, !P1 ;  /* 0x0000000714077207 */ /* 0x000fe40004800000 */
[----:B------:R-:W-:Y:S01]  /*1230*/  SEL R9, R9, R8, !P2 ;  /* 0x0000000809097207 */ /* 0x000fe20005000000 */
[----:B------:R-:W-:Y:S01]  /*1240*/  IMAD.HI.U32 R16, R15, R4, RZ ;  /* 0x000000040f107227 */ /* 0x000fe200078e00ff */
[----:B------:R-:W-:-:S04]  /*1250*/  @P0 SHF.R.U32.HI R13, RZ, R5, R14 ;  /* 0x00000005ff0d0219 */ /* 0x000fc8000001160e */
[----:B------:R-:W-:Y:S01]  /*1260*/  @P0 SHF.R.U32.HI R15, RZ, R5, R16 ;  /* 0x00000005ff0f0219 */ /* 0x000fe20000011610 */
[----:B------:R-:W-:-:S04]  /*1270*/  IMAD R13, R13, R12, RZ ;  /* 0x0000000c0d0d7224 */ /* 0x000fc800078e02ff */
[----:B------:R-:W-:Y:S01]  /*1280*/  IMAD R8, R15, R12, RZ ;  /* 0x0000000c0f087224 */ /* 0x000fe200078e02ff */
[----:B------:R-:W-:-:S04]  /*1290*/  ISETP.GE.AND P1, PT, R7, R13, PT ;  /* 0x0000000d0700720c */ /* 0x000fc80003f26270 */
[----:B------:R-:W-:Y:S01]  /*12a0*/  ISETP.GE.OR P1, PT, R9, R8, P1 ;  /* 0x000000080900720c */ /* 0x000fe20000f26670 */
[----:B------:R-:W-:-:S05]  /*12b0*/  IMAD.HI.U32 R8, R7, R4, RZ ;  /* 0x0000000407087227 */ /* 0x000fca00078e00ff */
[----:B------:R-:W-:-:S04]  /*12c0*/  SHF.R.U32.HI R8, RZ, R5, R8 ;  /* 0x00000005ff087219 */ /* 0x000fc80000011608 */
[----:B------:R-:W-:-:S03]  /*12d0*/  SEL R8, R7, R8, !P0 ;  /* 0x0000000807087207 */ /* 0x000fc60004000000 */
[----:B------:R-:W-:-:S04]  /*12e0*/  @!P1 IMAD.HI.U32 R10, R9, R4, RZ ;  /* 0x00000004090a9227 */ /* 0x000fc800078e00ff */
[----:B------:R-:W-:Y:S01]  /*12f0*/  IMAD.MOV R4, RZ, RZ, -R8 ;  /* 0x000000ffff047224 */ /* 0x000fe200078e0a08 */
[----:B------:R-:W-:-:S03]  /*1300*/  @!P1 SHF.R.U32.HI R10, RZ, R5, R10 ;  /* 0x00000005ff0a9219 */ /* 0x000fc6000001160a */
[----:B------:R-:W-:Y:S01]  /*1310*/  IMAD R4, R12, R4, R7 ;  /* 0x000000040c047224 */ /* 0x000fe200078e0207 */
[----:B------:R-:W-:-:S04]  /*1320*/  @!P1 SEL R5, R9, R10, !P0 ;  /* 0x0000000a09059207 */ /* 0x000fc80004000000 */
[----:B------:R-:W-:Y:S01]  /*1330*/  @!P1 IADD3 R8, PT, PT, R8, -R5, RZ ;  /* 0x8000000508089210 */ /* 0x000fe20007ffe0ff */
[----:B------:R-:W-:Y:S01]  /*1340*/  @!P1 IMAD R15, R4, R15, R5 ;  /* 0x0000000f040f9224 */ /* 0x000fe200078e0205 */
[----:B------:R-:W-:Y:S01]  /*1350*/  IADD3 R5, PT, PT, -R7, RZ, RZ ;  /* 0x000000ff07057210 */ /* 0x000fe20007ffe1ff */
[--C-:B------:R-:W-:Y:S02]  /*1360*/  IMAD.MOV R4, RZ, RZ, -R9.reuse ;  /* 0x000000ffff047224 */ /* 0x100fe400078e0a09 */
[----:B------:R-:W-:Y:S01]  /*1370*/  @!P1 IMAD R7, R8, R12, R9 ;  /* 0x0000000c08079224 */ /* 0x000fe200078e0209 */
[----:B------:R-:W-:Y:S01]  /*1380*/  @!P1 MOV R9, R15 ;  /* 0x0000000f00099202 */ /* 0x000fe20000000f00 */
[----:B------:R-:W-:Y:S02]  /*1390*/  IMAD R4, R11, R4, UR11 ;  /* 0x0000000b0b047e24 */ /* 0x000fe4000f8e0204 */
[----:B------:R-:W-:Y:S02]  /*13a0*/  IMAD R5, R6, R5, R20 ;  /* 0x0000000506057224 */ /* 0x000fe400078e0214 */
[----:B------:R-:W-:-:S02]  /*13b0*/  IMAD R4, R9, R11, R4 ;  /* 0x0000000b09047224 */ /* 0x000fc400078e0204 */
[----:B------:R-:W-:-:S03]  /*13c0*/  IMAD R20, R7, R6, R5 ;  /* 0x0000000607147224 */ /* 0x000fc600078e0205 */
[----:B------:R-:W-:-:S15]  /*13d0*/  R2UR UR11, R4 ;  /* 0x00000000040b72ca */ /* 0x000fde00000e0000 */
.L_x_18:
[----:B------:R-:W-:Y:S05]  /*13e0*/  BRA.U UP3, `(.L_x_19) ;  /* 0x0000000103487547 */ /* 0x000fea000b800000 */
[----:B------:R-:W1:Y:S08]  /*13f0*/  LDC.64 R6, c[0x0][0xd10] ;  /* 0x00034400ff067b82 */ /* 0x000e700000000a00 */
[----:B------:R-:W2:Y:S08]  /*1400*/  LDC.64 R4, c[0x0][0xd18] ;  /* 0x00034600ff047b82 */ /* 0x000eb00000000a00 */
[----:B------:R-:W4:Y:S08]  /*1410*/  LDC R8, c[0x0][0xd20] ;  /* 0x00034800ff087b82 */ /* 0x000f300000000800 */
[----:B------:R-:W3:Y:S01]  /*1420*/  LDC R9, c[0x0][0xd0c] ;  /* 0x00034300ff097b82 */ /* 0x000ee20000000800 */
[----:B-1----:R-:W-:-:S05]  /*1430*/  IMAD.HI.U32 R6, R6, UR11, RZ ;  /* 0x0000000b06067c27 */ /* 0x002fca000f8e00ff */
[----:B------:R-:W-:Y:S01]  /*1440*/  SHF.R.U32.HI R6, RZ, R7, R6 ;  /* 0x00000007ff067219 */ /* 0x000fe20000011606 */
[----:B--2---:R-:W-:Y:S01]  /*1450*/  IMAD.HI.U32 R5, R20, R5, RZ ;  /* 0x0000000514057227 */ /* 0x004fe200078e00ff */
[----:B------:R-:W-:-:S04]  /*1460*/  ISETP.NE.AND P0, PT, R4, 0x1, PT ;  /* 0x000000010400780c */ /* 0x000fc80003f05270 */
[----:B----4-:R-:W-:Y:S01]  /*1470*/  SHF.R.U32.HI R7, RZ, R8, R5 ;  /* 0x00000008ff077219 */ /* 0x010fe20000011605 */
[----:B------:R-:W-:Y:S01]  /*1480*/  IMAD.U32 R5, RZ, RZ, UR11 ;  /* 0x0000000bff057e24 */ /* 0x000fe2000f8e00ff */
[----:B---3--:R-:W-:-:S04]  /*1490*/  ISETP.NE.AND P1, PT, R9, 0x1, PT ;  /* 0x000000010900780c */ /* 0x008fc80003f25270 */
[----:B------:R-:W-:Y:S02]  /*14a0*/  SEL R5, R5, R6, !P1 ;  /* 0x0000000605057207 */ /* 0x000fe40004800000 */
[----:B------:R-:W-:-:S05]  /*14b0*/  SEL R6, R20, R7, !P0 ;  /* 0x0000000714067207 */ /* 0x000fca0004000000 */
[----:B------:R-:W-:Y:S02]  /*14c0*/  IMAD.IADD R8, R6, 0x1, -R5 ;  /* 0x0000000106087824 */ /* 0x000fe400078e0a05 */
[----:B------:R-:W-:Y:S02]  /*14d0*/  IMAD.IADD R5, R5, 0x1, -R6 ;  /* 0x0000000105057824 */ /* 0x000fe400078e0a06 */
[----:B------:R-:W-:Y:S02]  /*14e0*/  IMAD R8, R8, R9, UR11 ;  /* 0x0000000b08087e24 */ /* 0x000fe4000f8e0209 */
[----:B------:R-:W-:-:S03]  /*14f0*/  IMAD R20, R5, R4, R20 ;  /* 0x0000000405147224 */ /* 0x000fc600078e0214 */
[----:B------:R-:W-:-:S15]  /*1500*/  R2UR UR11, R8 ;  /* 0x00000000080b72ca */ /* 0x000fde00000e0000 */
.L_x_19:
[----:B------:R-:W-:Y:S05]  /*1510*/  BRA.U !UP1, `(.L_x_20) ;  /* 0x00000001090c7547 */ /* 0x000fea000b800000 */
[----:B------:R-:W-:Y:S01]  /*1520*/  UCGABAR_WAIT ;  /* 0x0000000000007dc7 */ /* 0x000fe20008000000 */
[----:B------:R-:W-:Y:S01]  /*1530*/  CCTL.IVALL ;  /* 0x00000000ff00798f */ /* 0x000fe20002000000 */
[----:B------:R-:W-:Y:S05]  /*1540*/  BRA `(.L_x_21) ;  /* 0x0000000000047947 */ /* 0x000fea0003800000 */
.L_x_20:
[----:B------:R-:W-:Y:S06]  /*1550*/  BAR.SYNC.DEFER_BLOCKING 0x0 ;  /* 0x0000000000007b1d */ /* 0x000fec0000010000 */
.L_x_21:
[----:B------:R-:W1:Y:S01]  /*1560*/  LDCU UR5, c[0x0][0x38c] ;  /* 0x00007180ff0577ac */ /* 0x000e620008000800 */
[----:B------:R-:W2:Y:S01]  /*1570*/  S2UR UR37, SR_CgaCtaId ;  /* 0x00000000002579c3 */ /* 0x000ea20000008800 */
[----:B-1----:R-:W-:-:S04]  /*1580*/  UIADD3 UR5, UPT, UPT, UR5, 0x3f, URZ ;  /* 0x0000003f05057890 */ /* 0x002fc8000fffe0ff */
[----:B------:R-:W-:-:S04]  /*1590*/  USHF.R.S32.HI UR4, URZ, 0x1f, UR5 ;  /* 0x0000001fff047899 */ /* 0x000fc80008011405 */
[----:B------:R-:W-:-:S04]  /*15a0*/  ULEA.HI UR4, UR4, UR5, URZ, 0x6 ;  /* 0x0000000504047291 */ /* 0x000fc8000f8f30ff */
[----:B------:R-:W-:Y:S01]  /*15b0*/  USHF.R.S32.HI UR23, URZ, 0x6, UR4 ;  /* 0x00000006ff177899 */ /* 0x000fe20008011404 */
[----:B--2---:R-:W-:Y:S11]  /*15c0*/  BRA.U UP2, `(.L_x_22) ;  /* 0x00000011020c7547 */ /* 0x004ff6000b800000 */
[----:B------:R-:W1:Y:S01]  /*15d0*/  LDC R3, c[0x0][0x370] ;  /* 0x0000dc00ff037b82 */ /* 0x000e620000000800 */
[----:B------:R-:W-:Y:S01]  /*15e0*/  PLOP3.LUT P1, PT, PT, PT, UP5, 0x80, 0x8 ;  /* 0x000000000008781c */ /* 0x000fe20003f2f058 */
[----:B------:R-:W-:Y:S01]  /*15f0*/  UISETP.LT.AND UP0, UPT, UR23, 0x1, UPT ;  /* 0x000000011700788c */ /* 0x000fe2000bf01270 */
[----:B------:R-:W-:Y:S01]  /*1600*/  IMAD.MOV.U32 R16, RZ, RZ, 0x1 ;  /* 0x00000001ff107424 */ /* 0x000fe200078e00ff */
[----:B------:R-:W-:Y:S01]  /*1610*/  USHF.L.U32 UR10, UR37, 0x7, URZ ;  /* 0x00000007250a7899 */ /* 0x000fe200080006ff */
[----:B------:R-:W-:Y:S01]  /*1620*/  PLOP3.LUT P1, PT, P1, PT, PT, 0x8, 0x80 ;  /* 0x000000000080781c */ /* 0x000fe20000f2e170 */
[----:B------:R-:W-:Y:S01]  /*1630*/  USHF.L.U32 UR22, UR37, 0xa, URZ ;  /* 0x0000000a25167899 */ /* 0x000fe200080006ff */
[----:B------:R-:W-:Y:S01]  /*1640*/  CS2R R14, SRZ ;  /* 0x00000000000e7805 */ /* 0x000fe2000001ff00 */
[----:B------:R-:W2:Y:S01]  /*1650*/  S2UR UR4, SR_CgaCtaId ;  /* 0x00000000000479c3 */ /* 0x000ea20000008800 */
[----:B------:R-:W-:Y:S01]  /*1660*/  USHF.L.U32 UR21, UR37, 0x6, URZ ;  /* 0x0000000625157899 */ /* 0x000fe200080006ff */
[----:B------:R-:W-:Y:S01]  /*1670*/  IMAD.MOV.U32 R13, RZ, RZ, RZ ;  /* 0x000000ffff0d7224 */ /* 0x000fe200078e00ff */
[----:B------:R-:W-:Y:S01]  /*1680*/  USHF.L.U32 UR15, UR37, 0xb, URZ ;  /* 0x0000000b250f7899 */ /* 0x000fe200080006ff */
[----:B------:R-:W-:Y:S01]  /*1690*/  IMAD.MOV.U32 R12, RZ, RZ, 0x1 ;  /* 0x00000001ff0c7424 */ /* 0x000fe200078e00ff */
[----:B------:R-:W4:Y:S03]  /*16a0*/  LDCU.64 UR30, c[0x0][0x348] ;  /* 0x00006900ff1e77ac */ /* 0x000f260008000a00 */
[----:B------:R-:W1:Y:S01]  /*16b0*/  LDC R0, c[0x0][0x374] ;  /* 0x0000dd00ff007b82 */ /* 0x000e620000000800 */
[----:B------:R-:W-:-:S02]  /*16c0*/  USEL UR23, UR23, 0x1, !UP0 ;  /* 0x0000000117177887 */ /* 0x000fc4000c000000 */
[----:B------:R-:W-:Y:S02]  /*16d0*/  ULOP3.LUT UR22, UR22, 0x400, URZ, 0xc0, !UPT ;  /* 0x0000040016167892 */ /* 0x000fe4000f8ec0ff */
[----:B------:R-:W-:Y:S02]  /*16e0*/  ULOP3.LUT UR21, UR21, 0x40, URZ, 0xc0, !UPT ;  /* 0x0000004015157892 */ /* 0x000fe4000f8ec0ff */
[----:B------:R-:W-:Y:S02]  /*16f0*/  ULOP3.LUT UR15, UR15, 0x800, URZ, 0xc0, !UPT ;  /* 0x000008000f0f7892 */ /* 0x000fe4000f8ec0ff */
[----:B------:R-:W-:Y:S01]  /*1700*/  ULOP3.LUT UR10, UR10, 0x80, URZ, 0xc0, !UPT ;  /* 0x000000800a0a7892 */ /* 0x000fe2000f8ec0ff */
[----:B------:R-:W-:Y:S01]  /*1710*/  UMOV UR14, URZ ;  /* 0x000000ff000e7c82 */ /* 0x000fe20008000000 */
[----:B------:R-:W-:-:S10]  /*1720*/  UMOV UR6, 0x400 ;  /* 0x0000040000067882 */ /* 0x000fd40000000000 */
.L_x_33:
[----:B------:R-:W-:-:S03]  /*1730*/  UISETP.NE.AND UP0, UPT, UR37, URZ, UPT ;  /* 0x000000ff2500728c */ /* 0x000fc6000bf05270 */
[----:B--2---:R-:W-:Y:S02]  /*1740*/  UMOV UR37, UR4 ;  /* 0x0000000400257c82 */ /* 0x004fe40008000000 */
[----:B------:R-:W-:-:S04]  /*1750*/  ULEA UR5, UR37, UR6, 0x18 ;  /* 0x0000000625057291 */ /* 0x000fc8000f8ec0ff */
[----:B------:R-:W-:Y:S08]  /*1760*/  BRA.U UP0, `(.L_x_23) ;  /* 0x0000000100347547 */ /* 0x000ff0000b800000 */
[----:B------:R-:W2:Y:S01]  /*1770*/  S2R R4, SR_CgaCtaId ;  /* 0x0000000000047919 */ /* 0x000ea20000008800 */
[----:B------:R-:W-:-:S04]  /*1780*/  MOV R5, 0x400 ;  /* 0x0000040000057802 */ /* 0x000fc80000000f00 */
[----:B--2---:R-:W-:Y:S02]  /*1790*/  LEA R4, R4, R5, 0x18 ;  /* 0x0000000504047211 */ /* 0x004fe400078ec0ff */
[----:B------:R-:W-:-:S03]  /*17a0*/  SHF.L.U32 R5, R12, 0x1f, RZ ;  /* 0x0000001f0c057819 */ /* 0x000fc600000006ff */
[----:B------:R-:W-:-:S04]  /*17b0*/  IMAD R4, R13, 0x8, R4 ;  /* 0x000000080d047824 */ /* 0x000fc800078e0204 */
[----:B------:R-:W2:Y:S02]  /*17c0*/  SYNCS.PHASECHK.TRANS64.TRYWAIT P0, [R4+URZ+0x100], R5 ;  /* 0x00010005040075a7 */ /* 0x000ea400080011ff */
[----:B--2---:R-:W-:Y:S05]  /*17d0*/  @!P0 BRA `(.L_x_24) ;  /* 0x0000008000588947 */ /* 0x004fea0003800000 */
.L_x_130:
[----:B------:R1:W-:Y:S01]  /*17e0*/  SYNCS.ARRIVE.TRANS64.A1T0 RZ, [R4+URZ+0xf0], RZ ;  /* 0x0000f0ff04ff79a7 */ /* 0x0003e200081000ff */
[----:B------:R-:W-:-:S05]  /*17f0*/  VIADD R13, R13, 0x1 ;  /* 0x000000010d0d7836 */ /* 0x000fca0000000000 */
[----:B------:R-:W-:-:S04]  /*1800*/  ISETP.NE.AND P0, PT, R13, 0x2, PT ;  /* 0x000000020d00780c */ /* 0x000fc80003f05270 */
[----:B--2---:R-:W-:Y:S02]  /*1810*/  SEL R5, RZ, 0x1, P0 ;  /* 0x00000001ff057807 */ /* 0x004fe40000000000 */
[----:B------:R-:W-:Y:S02]  /*1820*/  SEL R13, R13, RZ, P0 ;  /* 0x000000ff0d0d7207 */ /* 0x000fe40000000000 */
[----:B------:R-:W-:-:S07]  /*1830*/  LOP3.LUT R12, R12, R5, RZ, 0x3c, !PT ;  /* 0x000000050c0c7212 */ /* 0x000fce00078e3cff */
.L_x_23:
[----:B------:R-:W-:Y:S01]  /*1840*/  ULEA UR7, UR14, UR5, 0x3 ;  /* 0x000000050e077291 */ /* 0x000fe2000f8e18ff */
[----:B-1----:R-:W-:-:S08]  /*1850*/  SHF.L.U32 R4, R16, 0x1f, RZ ;  /* 0x0000001f10047819 */ /* 0x002fd000000006ff */
[----:B------:R1:W2:Y:S02]  /*1860*/  SYNCS.PHASECHK.TRANS64.TRYWAIT P0, [UR7+0x30], R4 ;  /* 0x00003004ff0075a7 */ /* 0x0002a40008001107 */
[----:B------:R-:W3:Y:S02]  /*1870*/  LDCU UR7, c[0x0][0x38c] ;  /* 0x00007180ff0777ac */ /* 0x000ee40008000800 */
[----:B---3--:R-:W-:-:S09]  /*1880*/  UISETP.GE.AND UP0, UPT, UR7, 0x1, UPT ;  /* 0x000000010700788c */ /* 0x008fd2000bf06270 */
[----:B-1----:R-:W-:Y:S05]  /*1890*/  BRA.U !UP0, `(.L_x_25) ;  /* 0x0000000108ec7547 */ /* 0x002fea000b800000 */
[----:B------:R-:W-:Y:S01]  /*18a0*/  R2UR UR19, R20 ;  /* 0x00000000141372ca */ /* 0x000fe200000e0000 */
[----:B----4-:R-:W-:Y:S02]  /*18b0*/  UIADD3 UR28, UP2, UPT, UR30, 0x80, URZ ;  /* 0x000000801e1c7890 */ /* 0x010fe4000ff5e0ff */
[----:B------:R-:W-:Y:S02]  /*18c0*/  UIADD3 UR26, UP1, UPT, UR30, 0x280, URZ ;  /* 0x000002801e1a7890 */ /* 0x000fe4000ff3e0ff */
[----:B------:R-:W-:Y:S02]  /*18d0*/  UIADD3 UR24, UP0, UPT, UR30, 0x180, URZ ;  /* 0x000001801e187890 */ /* 0x000fe4000ff1e0ff */
[----:B------:R-:W-:Y:S02]  /*18e0*/  ULEA UR35, UR11, UR21, 0x7 ;  /* 0x000000150b237291 */ /* 0x000fe4000f8e38ff */
[----:B------:R-:W-:Y:S02]  /*18f0*/  UIADD3.X UR29, UPT, UPT, URZ, UR31, URZ, UP2, !UPT ;  /* 0x0000001fff1d7290 */ /* 0x000fe400097fe4ff */
[----:B------:R-:W-:-:S02]  /*1900*/  UIADD3.X UR27, UPT, UPT, URZ, UR31, URZ, UP1, !UPT ;  /* 0x0000001fff1b7290 */ /* 0x000fc40008ffe4ff */
[----:B------:R-:W-:Y:S02]  /*1910*/  UIADD3.X UR25, UPT, UPT, URZ, UR31, URZ, UP0, !UPT ;  /* 0x0000001fff197290 */ /* 0x000fe400087fe4ff */
[----:B------:R-:W-:Y:S01]  /*1920*/  USHF.L.U32 UR19, UR19, 0x7, URZ ;  /* 0x0000000713137899 */ /* 0x000fe200080006ff */
[----:B------:R-:W-:Y:S01]  /*1930*/  UMOV UR7, URZ ;  /* 0x000000ff00077c82 */ /* 0x000fe20008000000 */
[----:B------:R-:W-:Y:S01]  /*1940*/  UMOV UR13, UR14 ;  /* 0x0000000e000d7c82 */ /* 0x000fe20008000000 */
[----:B------:R-:W-:-:S09]  /*1950*/  UMOV UR12, URZ ;  /* 0x000000ff000c7c82 */ /* 0x000fd20008000000 */
.L_x_29:
[----:B-1----:R-:W-:Y:S01]  /*1960*/  ULEA UR33, UR13, UR5, 0x3 ;  /* 0x000000050d217291 */ /* 0x002fe2000f8e18ff */
[----:B--2---:R-:W-:Y:S11]  /*1970*/  @P0 BRA `(.L_x_26) ;  /* 0x00000000000c0947 */ /* 0x004ff60003800000 */
[----:B------:R-:W-:-:S04]  /*1980*/  SHF.L.U32 R5, R16, 0x1f, RZ ;  /* 0x0000001f10057819 */ /* 0x000fc800000006ff */
[----:B------:R-:W1:Y:S02]  /*1990*/  SYNCS.PHASECHK.TRANS64.TRYWAIT P0, [UR33+0x30], R5 ;  /* 0x00003005ff0075a7 */ /* 0x000e640008001121 */
[----:B-1----:R-:W-:Y:S05]  /*19a0*/  @!P0 BRA `(.L_x_27) ;  /* 0x0000007c00f88947 */ /* 0x002fea0003800000 */
.L_x_26:
[----:B------:R-:W-:Y:S01]  /*19b0*/  UIADD3 UR14, UPT, UPT, UR13, 0x1, URZ ;  /* 0x000000010d0e7890 */ /* 0x000fe2000fffe0ff */
[----:B-1----:R-:W-:Y:S01]  /*19c0*/  @!P4 IMAD.MOV.U32 R5, RZ, RZ, 0x6800 ;  /* 0x00006800ff05c424 */ /* 0x002fe200078e00ff */
[----:B------:R-:W-:Y:S02]  /*19d0*/  ULOP3.LUT UR9, UR7, 0x1, URZ, 0xc0, !UPT ;  /* 0x0000000107097892 */ /* 0x000fe4000f8ec0ff */
[----:B------:R-:W-:Y:S02]  /*19e0*/  UISETP.NE.AND UP0, UPT, UR14, 0x6, UPT ;  /* 0x000000060e00788c */ /* 0x000fe4000bf05270 */
[----:B------:R-:W-:Y:S02]  /*19f0*/  ULEA UR32, UR13, UR15, 0xc ;  /* 0x0000000f0d207291 */ /* 0x000fe4000f8e60ff */
[----:B------:R-:W-:Y:S01]  /*1a00*/  USEL UR16, URZ, 0x1, UP0 ;  /* 0x00000001ff107887 */ /* 0x000fe20008000000 */
[----:B------:R-:W-:Y:S01]  /*1a10*/  @!P4 ISETP.NE.AND P0, PT, RZ, UR9, PT ;  /* 0x00000009ff00cc0c */ /* 0x000fe2000bf05270 */
[----:B------:R-:W-:-:S02]  /*1a20*/  USEL UR14, UR14, URZ, UP0 ;  /* 0x000000ff0e0e7287 */ /* 0x000fc40008000000 */
[----:B------:R-:W-:Y:S01]  /*1a30*/  ULEA UR32, UR32, UR5, 0x1 ;  /* 0x0000000520207291 */ /* 0x000fe2000f8e08ff */
[----:B------:R-:W-:Y:S01]  /*1a40*/  @!P4 SEL R5, R5, 0x6000, !P0 ;  /* 0x000060000505c807 */ /* 0x000fe20004000000 */
[----:B------:R-:W-:Y:S01]  /*1a50*/  ULEA UR8, UR14, UR5, 0x3 ;  /* 0x000000050e087291 */ /* 0x000fe2000f8e18ff */
[----:B------:R-:W-:Y:S01]  /*1a60*/  LOP3.LUT R16, R16, UR16, RZ, 0x3c, !PT ;  /* 0x0000001010107c12 */ /* 0x000fe2000f8e3cff */
[----:B------:R-:W-:Y:S01]  /*1a70*/  ULEA UR16, UR13, UR5, 0xe ;  /* 0x000000050d107291 */ /* 0x000fe2000f8e70ff */
[----:B------:R1:W-:Y:S01]  /*1a80*/  @!P4 SYNCS.ARRIVE.TRANS64 RZ, [UR33], R5 ;  /* 0x00000005ffffc9a7 */ /* 0x0003e20008000021 */
[----:B------:R-:W-:Y:S01]  /*1a90*/  USHF.L.U32 UR34, UR7, 0x5, URZ ;  /* 0x0000000507227899 */ /* 0x000fe200080006ff */
[----:B------:R-:W-:Y:S01]  /*1aa0*/  SHF.L.U32 R4, R16, 0x1f, RZ ;  /* 0x0000001f10047819 */ /* 0x000fe200000006ff */
[----:B------:R-:W-:Y:S02]  /*1ab0*/  UIADD3 UR32, UPT, UPT, UR32, 0x10400, URZ ;  /* 0x0001040020207890 */ /* 0x000fe4000fffe0ff */
[----:B------:R-:W-:-:S02]  /*1ac0*/  USHF.L.U32 UR18, UR7, 0x6, URZ ;  /* 0x0000000607127899 */ /* 0x000fc400080006ff */
[----:B------:R-:W-:Y:S01]  /*1ad0*/  UIADD3 UR16, UPT, UPT, UR16, 0x1c400, URZ ;  /* 0x0001c40010107890 */ /* 0x000fe2000fffe0ff */
[----:B------:R-:W-:Y:S01]  /*1ae0*/  UMOV UR38, 0x0 ;  /* 0x0000000000267882 */ /* 0x000fe20000000000 */
[----:B------:R-:W-:Y:S01]  /*1af0*/  UMOV UR39, 0x10000000 ;  /* 0x1000000000277882 */ /* 0x000fe20000000000 */
[----:B------:R-:W-:Y:S01]  /*1b00*/  UMOV UR17, UR33 ;  /* 0x0000002100117c82 */ /* 0x000fe20008000000 */
[----:B------:R-:W-:Y:S01]  /*1b10*/  UMOV UR20, UR36 ;  /* 0x0000002400147c82 */ /* 0x000fe20008000000 */
[----:B------:R-:W-:Y:S01]  /*1b20*/  UISETP.NE.AND UP0, UPT, UR9, URZ, UPT ;  /* 0x000000ff0900728c */ /* 0x000fe2000bf05270 */
[----:B------:R1:W2:Y:S01]  /*1b30*/  SYNCS.PHASECHK.TRANS64.TRYWAIT P0, [UR8+0x30], R4 ;  /* 0x00003004ff0075a7 */ /* 0x0002a20008001108 */
[----:B------:R-:W-:Y:S02]  /*1b40*/  UMOV UR8, 0x30000 ;  /* 0x0003000000087882 */ /* 0x000fe40000000000 */
[----:B------:R1:W-:Y:S01]  /*1b50*/  UTMALDG.3D.MULTICAST [UR32], [UR28], UR8, desc[UR38] ;  /* 0x000026201c0073b4 */ /* 0x0003e20008011808 */
[----:B------:R1:W-:Y:S04]  /*1b60*/  UTMALDG.3D [UR16], [UR26], desc[UR38] ;  /* 0x000026101a0075b4 */ /* 0x0003e80008011000 */
[----:B------:R-:W-:Y:S05]  /*1b70*/  BRA.U UP0, `(.L_x_28) ;  /* 0x0000000100247547 */ /* 0x000fea000b800000 */
[----:B-1----:R-:W-:Y:S01]  /*1b80*/  ULEA UR8, UR13, UR22, 0xb ;  /* 0x000000160d087291 */ /* 0x002fe2000f8e58ff */
[----:B------:R-:W-:Y:S01]  /*1b90*/  UMOV UR16, 0x30000 ;  /* 0x0003000000107882 */ /* 0x000fe20000000000 */
[----:B------:R-:W-:Y:S02]  /*1ba0*/  UMOV UR38, 0x0 ;  /* 0x0000000000267882 */ /* 0x000fe40000000000 */
[----:B------:R-:W-:Y:S01]  /*1bb0*/  UIADD3 UR8, UPT, UPT, UR5, 0x34400, UR8 ;  /* 0x0003440005087890 */ /* 0x000fe2000fffe008 */
[----:B------:R-:W-:Y:S01]  /*1bc0*/  UMOV UR39, 0x10000000 ;  /* 0x1000000000277882 */ /* 0x000fe20000000000 */
[----:B------:R-:W-:Y:S01]  /*1bd0*/  UMOV UR9, UR33 ;  /* 0x0000002100097c82 */ /* 0x000fe20008000000 */
[----:B------:R-:W-:-:S06]  /*1be0*/  UMOV UR13, UR36 ;  /* 0x00000024000d7c82 */ /* 0x000fcc0008000000 */
[----:B------:R1:W-:Y:S02]  /*1bf0*/  UTMALDG.4D.MULTICAST [UR8], [UR24], UR16, desc[UR38] ;  /* 0x00002608180073b4 */ /* 0x0003e40008019810 */
[----:B-1----:R-:W-:-:S12]  /*1c00*/  UIADD3 UR12, UPT, UPT, UR12, 0x1, URZ ;  /* 0x000000010c0c7890 */ /* 0x002fd8000fffe0ff */
.L_x_28:
[----:B------:R-:W-:Y:S01]  /*1c10*/  UIADD3 UR7, UPT, UPT, UR7, 0x1, URZ ;  /* 0x0000000107077890 */ /* 0x000fe2000fffe0ff */
[----:B------:R-:W-:-:S03]  /*1c20*/  UMOV UR13, UR14 ;  /* 0x0000000e000d7c82 */ /* 0x000fc60008000000 */
[----:B------:R-:W-:-:S09]  /*1c30*/  UISETP.NE.AND UP0, UPT, UR7, UR23, UPT ;  /* 0x000000170700728c */ /* 0x000fd2000bf05270 */
[----:B------:R-:W-:Y:S05]  /*1c40*/  BRA.U UP0, `(.L_x_29) ;  /* 0xfffffffd00447547 */ /* 0x000fea000b83ffff */
.L_x_25:
[----:B------:R-:W-:Y:S01]  /*1c50*/  LEA R8, R15, UR5, 0x3 ;  /* 0x000000050f087c11 */ /* 0x000fe2000f8e18ff */
[----:B------:R-:W-:Y:S01]  /*1c60*/  @!P1 SYNCS.ARRIVE.TRANS64.A1T0 RZ, [UR5+0xa8], RZ ;  /* 0x0000a8ffffff99a7 */ /* 0x000fe20008100005 */
[----:B-1----:R-:W-:Y:S01]  /*1c70*/  SHF.L.U32 R5, R14, 0x1f, RZ ;  /* 0x0000001f0e057819 */ /* 0x002fe200000006ff */
[----:B------:R-:W-:-:S03]  /*1c80*/  NOP ;  /* 0x0000000000007918 */ /* 0x000fc60000000000 */
[----:B--2---:R-:W1:Y:S01]  /*1c90*/  SYNCS.PHASECHK.TRANS64.TRYWAIT P0, [R8+URZ+0xb0], R5 ;  /* 0x0000b005080075a7 */ /* 0x004e6200080011ff */
[----:B------:R-:W-:Y:S01]  /*1ca0*/  LEA R4, R15, UR5, 0x4 ;  /* 0x000000050f047c11 */ /* 0x000fe2000f8e20ff */
[----:B-1----:R-:W-:Y:S06]  /*1cb0*/  @!P0 BRA `(.L_x_30) ;  /* 0x0000007c004c8947 */ /* 0x002fec0003800000 */
.L_x_132:
[----:B-1----:R-:W1:Y:S01]  /*1cc0*/  LDS.128 R4, [R4+0x120] ;  /* 0x0001200004047984 */ /* 0x002e620000000c00 */
[----:B------:R-:W-:Y:S01]  /*1cd0*/  ISETP.GE.AND P0, PT, R2, 0x1, PT ;  /* 0x000000010200780c */ /* 0x000fe20003f06270 */
[----:B------:R-:W-:Y:S01]  /*1ce0*/  VIADD R8, R8, 0xc0 ;  /* 0x000000c008087836 */ /* 0x000fe20000000000 */
[----:B------:R-:W-:Y:S01]  /*1cf0*/  @!PT LDS RZ, [RZ] ;  /* 0x00000000fffff984 */ /* 0x000fe20000000800 */
[----:B------:R-:W-:Y:S01]  /*1d00*/  @!PT LDS RZ, [RZ] ;  /* 0x00000000fffff984 */ /* 0x000fe20000000800 */
[----:B------:R-:W-:Y:S01]  /*1d10*/  @!PT LDS RZ, [RZ] ;  /* 0x00000000fffff984 */ /* 0x000fe20000000800 */
[----:B------:R-:W-:Y:S01]  /*1d20*/  @!PT LDS RZ, [RZ] ;  /* 0x00000000fffff984 */ /* 0x000fe20000000800 */
[----:B------:R2:W-:Y:S06]  /*1d30*/  MEMBAR.ALL.CTA ;  /* 0x0000000000007992 */ /* 0x0005ec0000008000 */
[----:B--2---:R-:W2:Y:S01]  /*1d40*/  FENCE.VIEW.ASYNC.S ;  /* 0x00000000000073c6 */ /* 0x004ea20000000000 */
[----:B------:R-:W-:-:S04]  /*1d50*/  PRMT R8, RZ, 0x654, R8 ;  /* 0x00000654ff087816 */ /* 0x000fc80000000008 */
[----:B--2---:R2:W-:Y:S01]  /*1d60*/  SYNCS.ARRIVE.TRANS64.RED.A1T0 RZ, [R8+URZ], RZ ;  /* 0x000000ff08ff79a7 */ /* 0x0045e200081004ff */
[----:B-1----:R-:W-:-:S13]  /*1d70*/  LOP3.LUT P2, RZ, R6, 0x1, RZ, 0xc0, !PT ;  /* 0x0000000106ff7812 */ /* 0x002fda000784c0ff */
[----:B------:R-:W-:Y:S01]  /*1d80*/  @P2 SHF.R.U32.HI R9, RZ, 0x10, R5 ;  /* 0x00000010ff092819 */ /* 0x000fe20000011605 */
[----:B------:R-:W-:Y:S01]  /*1d90*/  VOTEU.ANY UP0, P2 ;  /* 0x0000000000ff7886 */ /* 0x000fe20001000100 */
[----:B------:R-:W-:Y:S02]  /*1da0*/  @P2 MOV R11, R4 ;  /* 0x00000004000b2202 */ /* 0x000fe40000000f00 */
[----:B------:R-:W-:Y:S02]  /*1db0*/  @P2 R2UR.BROADCAST UR7, R9 ;  /* 0x00000000090722ca */ /* 0x000fe400008e0000 */
[----:B------:R-:W-:-:S11]  /*1dc0*/  @P2 LOP3.LUT R10, R5, 0xffff, RZ, 0xc0, !PT ;  /* 0x0000ffff050a2812 */ /* 0x000fd600078ec0ff */
[----:B------:R-:W-:Y:S01]  /*1dd0*/  @UP0 UMOV UR36, UR7 ;  /* 0x0000000700240c82 */ /* 0x000fe20008000000 */
[----:B--2---:R-:W-:Y:S05]  /*1de0*/  @!P0 BRA `(.L_x_31) ;  /* 0x0000000000b88947 */ /* 0x004fea0003800000 */
[----:B------:R-:W1:Y:S01]  /*1df0*/  LDC.64 R6, c[0x0][0xd18] ;  /* 0x00034600ff067b82 */ /* 0x000e620000000a00 */
[----:B------:R-:W-:-:S07]  /*1e00*/  ISETP.NE.AND P3, PT, R2, 0x1, PT ;  /* 0x000000010200780c */ /* 0x000fce0003f65270 */
[----:B------:R-:W2:Y:S08]  /*1e10*/  LDC.64 R8, c[0x0][0xd10] ;  /* 0x00034400ff087b82 */ /* 0x000eb00000000a00 */
[----:B------:R-:W3:Y:S08]  /*1e20*/  LDC R17, c[0x0][0xd20] ;  /* 0x00034800ff117b82 */ /* 0x000ef00000000800 */
[----:B------:R-:W4:Y:S01]  /*1e30*/  LDC R18, c[0x0][0xd0c] ;  /* 0x00034300ff127b82 */ /* 0x000f220000000800 */
[----:B-1----:R-:W-:Y:S01]  /*1e40*/  IMAD.HI.U32 R22, R0, R7, RZ ;  /* 0x0000000700167227 */ /* 0x002fe200078e00ff */
[----:B------:R-:W-:-:S06]  /*1e50*/  ISETP.NE.AND P0, PT, R6, 0x1, PT ;  /* 0x000000010600780c */ /* 0x000fcc0003f05270 */
[----:B------:R-:W1:Y:S01]  /*1e60*/  LDC.64 R4, c[0x0][0xd28] ;  /* 0x00034a00ff047b82 */ /* 0x000e620000000a00 */
[----:B--2---:R-:W-:-:S04]  /*1e70*/  IMAD.HI.U32 R20, R3, R8, RZ ;  /* 0x0000000803147227 */ /* 0x004fc800078e00ff */
[----:B------:R-:W-:Y:S01]  /*1e80*/  IMAD.HI.U32 R24, R11, R8, RZ ;  /* 0x000000080b187227 */ /* 0x000fe200078e00ff */
[----:B------:R-:W-:Y:S02]  /*1e90*/  SHF.R.U32.HI R20, RZ, R9, R20 ;  /* 0x00000009ff147219 */ /* 0x000fe40000011614 */
[----:B---3--:R-:W-:Y:S01]  /*1ea0*/  SHF.R.U32.HI R19, RZ, R17, R22 ;  /* 0x00000011ff137219 */ /* 0x008fe20000011616 */
[----:B------:R-:W-:Y:S01]  /*1eb0*/  IMAD.HI.U32 R22, R10, R7, RZ ;  /* 0x000000070a167227 */ /* 0x000fe200078e00ff */
[----:B------:R-:W-:Y:S02]  /*1ec0*/  SHF.R.U32.HI R24, RZ, R9, R24 ;  /* 0x00000009ff187219 */ /* 0x000fe40000011618 */
[----:B------:R-:W-:Y:S02]  /*1ed0*/  SEL R19, R0, R19, !P0 ;  /* 0x0000001300137207 */ /* 0x000fe40004000000 */
[----:B------:R-:W-:Y:S02]  /*1ee0*/  SHF.R.U32.HI R17, RZ, R17, R22 ;  /* 0x00000011ff117219 */ /* 0x000fe40000011616 */
[----:B----4-:R-:W-:-:S02]  /*1ef0*/  ISETP.NE.AND P1, PT, R18, 0x1, PT ;  /* 0x000000011200780c */ /* 0x010fc40003f25270 */
[----:B------:R-:W-:Y:S02]  /*1f00*/  SEL R17, R10, R17, !P0 ;  /* 0x000000110a117207 */ /* 0x000fe40004000000 */
[----:B------:R-:W-:Y:S02]  /*1f10*/  SEL R21, R3, R20, !P1 ;  /* 0x0000001403157207 */ /* 0x000fe40004800000 */
[----:B------:R-:W-:Y:S01]  /*1f20*/  SEL R7, R11, R24, !P1 ;  /* 0x000000180b077207 */ /* 0x000fe20004800000 */
[----:B-1----:R-:W-:Y:S01]  /*1f30*/  IMAD.HI.U32 R20, R19, R4, RZ ;  /* 0x0000000413147227 */ /* 0x002fe200078e00ff */
[----:B------:R-:W-:-:S03]  /*1f40*/  IADD3 R9, PT, PT, -R17, RZ, RZ ;  /* 0x000000ff11097210 */ /* 0x000fc60007ffe1ff */
[----:B------:R-:W-:Y:S01]  /*1f50*/  IMAD.HI.U32 R8, R21, R4, RZ ;  /* 0x0000000415087227 */ /* 0x000fe200078e00ff */
[----:B------:R-:W-:-:S03]  /*1f60*/  @P3 SHF.R.U32.HI R19, RZ, R5, R20 ;  /* 0x00000005ff133219 */ /* 0x000fc60000011614 */
[----:B------:R-:W-:Y:S01]  /*1f70*/  IMAD R9, R6, R9, R10 ;  /* 0x0000000906097224 */ /* 0x000fe200078e020a */
        /* <DEDUP_REMOVED lines=12> */
[----:B------:R-:W-:-:S05]  /*2040*/  @!P0 SEL R5, R7, R20, !P3 ;  /* 0x0000001407058207 */ /* 0x000fca0005800000 */
[--C-:B------:R-:W-:Y:S02]  /*2050*/  @!P0 IMAD.IADD R8, R8, 0x1, -R5.reuse ;  /* 0x0000000108088824 */ /* 0x100fe400078e0a05 */
[----:B------:R-:W-:Y:S01]  /*2060*/  @!P0 IMAD R5, R4, R21, R5 ;  /* 0x0000001504058224 */ /* 0x000fe200078e0205 */
[----:B------:R-:W-:Y:S01]  /*2070*/  IADD3 R4, PT, PT, -R7, RZ, RZ ;  /* 0x000000ff07047210 */ /* 0x000fe20007ffe1ff */
[----:B------:R-:W-:Y:S02]  /*2080*/  @!P0 IMAD R17, R2, R8, R7 ;  /* 0x0000000802118224 */ /* 0x000fe400078e0207 */
[----:B------:R-:W-:Y:S02]  /*2090*/  @!P0 IMAD.MOV.U32 R7, RZ, RZ, R5 ;  /* 0x000000ffff078224 */ /* 0x000fe400078e0005 */
[----:B------:R-:W-:Y:S02]  /*20a0*/  IMAD R4, R18, R4, R11 ;  /* 0x0000000412047224 */ /* 0x000fe400078e020b */
[----:B------:R-:W-:-:S02]  /*20b0*/  IMAD R10, R17, R6, R9 ;  /* 0x00000006110a7224 */ /* 0x000fc400078e0209 */
[----:B------:R-:W-:Y:S02]  /*20c0*/  IMAD R11, R7, R18, R4 ;  /* 0x00000012070b7224 */ /* 0x000fe400078e0204 */
.L_x_31:
[----:B------:R-:W1:Y:S02]  /*20d0*/  LDCU UR7, c[0x0][0xd30] ;  /* 0x0001a600ff0777ac */ /* 0x000e640008000800 */
[----:B-1----:R-:W-:-:S09]  /*20e0*/  UISETP.NE.AND UP0, UPT, UR7, 0x1, UPT ;  /* 0x000000010700788c */ /* 0x002fd2000bf05270 */
[----:B------:R-:W-:Y:S05]  /*20f0*/  BRA.U UP0, `(.L_x_32) ;  /* 0x0000000100407547 */ /* 0x000fea000b800000 */
[----:B------:R-:W1:Y:S08]  /*2100*/  LDC.64 R6, c[0x0][0xd10] ;  /* 0x00034400ff067b82 */ /* 0x000e700000000a00 */
[----:B------:R-:W2:Y:S08]  /*2110*/  LDC.64 R4, c[0x0][0xd18] ;  /* 0x00034600ff047b82 */ /* 0x000eb00000000a00 */
[----:B------:R-:W3:Y:S08]  /*2120*/  LDC R8, c[0x0][0xd20] ;  /* 0x00034800ff087b82 */ /* 0x000ef00000000800 */
[----:B------:R-:W4:Y:S01]  /*2130*/  LDC R18, c[0x0][0xd0c] ;  /* 0x00034300ff127b82 */ /* 0x000f220000000800 */
[----:B-1----:R-:W-:-:S05]  /*2140*/  IMAD.HI.U32 R6, R11, R6, RZ ;  /* 0x000000060b067227 */ /* 0x002fca00078e00ff */
[----:B------:R-:W-:Y:S01]  /*2150*/  SHF.R.U32.HI R6, RZ, R7, R6 ;  /* 0x00000007ff067219 */ /* 0x000fe20000011606 */
[----:B--2---:R-:W-:Y:S01]  /*2160*/  IMAD.HI.U32 R5, R10, R5, RZ ;  /* 0x000000050a057227 */ /* 0x004fe200078e00ff */
[----:B------:R-:W-:-:S04]  /*2170*/  ISETP.NE.AND P0, PT, R4, 0x1, PT ;  /* 0x000000010400780c */ /* 0x000fc80003f05270 */
[----:B---3--:R-:W-:-:S04]  /*2180*/  SHF.R.U32.HI R5, RZ, R8, R5 ;  /* 0x00000008ff057219 */ /* 0x008fc80000011605 */
[----:B------:R-:W-:Y:S02]  /*2190*/  SEL R5, R10, R5, !P0 ;  /* 0x000000050a057207 */ /* 0x000fe40004000000 */
[----:B----4-:R-:W-:-:S04]  /*21a0*/  ISETP.NE.AND P1, PT, R18, 0x1, PT ;  /* 0x000000011200780c */ /* 0x010fc80003f25270 */
[----:B------:R-:W-:-:S05]  /*21b0*/  SEL R6, R11, R6, !P1 ;  /* 0x000000060b067207 */ /* 0x000fca0004800000 */
[----:B------:R-:W-:Y:S02]  /*21c0*/  IMAD.IADD R7, R5, 0x1, -R6 ;  /* 0x0000000105077824 */ /* 0x000fe400078e0a06 */
[----:B------:R-:W-:Y:S02]  /*21d0*/  IMAD.IADD R5, R6, 0x1, -R5 ;  /* 0x0000000106057824 */ /* 0x000fe400078e0a05 */
[----:B------:R-:W-:Y:S02]  /*21e0*/  IMAD R11, R7, R18, R11 ;  /* 0x00000012070b7224 */ /* 0x000fe400078e020b */
[----:B------:R-:W-:-:S07]  /*21f0*/  IMAD R10, R5, R4, R10 ;  /* 0x00000004050a7224 */ /* 0x000fce00078e020a */
.L_x_32:
[----:B------:R-:W-:Y:S01]  /*2200*/  VIADD R15, R15, 0x1 ;  /* 0x000000010f0f7836 */ /* 0x000fe20000000000 */
[----:B------:R-:W-:Y:S01]  /*2210*/  PLOP3.LUT P1, PT, PT, PT, PT, 0x80, 0x8 ;  /* 0x000000000008781c */ /* 0x000fe20003f2f070 */
[----:B------:R-:W-:Y:S02]  /*2220*/  IMAD.IADD R4, R11, 0x1, R92 ;  /* 0x000000010b047824 */ /* 0x000fe400078e025c */
[----:B------:R-:W-:Y:S01]  /*2230*/  IMAD.IADD R20, R10, 0x1, R81 ;  /* 0x000000010a147824 */ /* 0x000fe200078e0251 */
[C---:B------:R-:W-:Y:S02]  /*2240*/  ISETP.NE.AND P0, PT, R15.reuse, 0x2, PT ;  /* 0x000000020f00780c */ /* 0x040fe40003f05270 */
[----:B------:R-:W-:Y:S02]  /*2250*/  R2UR UR11, R4 ;  /* 0x00000000040b72ca */ /* 0x000fe400000e0000 */
[----:B------:R-:W-:Y:S02]  /*2260*/  SEL R5, RZ, 0x1, P0 ;  /* 0x00000001ff057807 */ /* 0x000fe40000000000 */
[----:B------:R-:W-:-:S02]  /*2270*/  SEL R15, R15, RZ, P0 ;  /* 0x000000ff0f0f7207 */ /* 0x000fc40000000000 */
[----:B------:R-:W-:Y:S01]  /*2280*/  LOP3.LUT R14, R14, R5, RZ, 0x3c, !PT ;  /* 0x000000050e0e7212 */ /* 0x000fe200078e3cff */
[----:B------:R-:W-:Y:S08]  /*2290*/  @P2 BRA `(.L_x_33) ;  /* 0xfffffff400242947 */ /* 0x000ff0000383ffff */
[----:B------:R-:W-:Y:S01]  /*22a0*/  UIADD3 UR5, UPT, UPT, UR5, 0x30, URZ ;  /* 0x0000003005057890 */ /* 0x000fe2000fffe0ff */
[----:B------:R-:W-:-:S03]  /*22b0*/  SHF.L.U32 R3, R16, 0x1f, RZ ;  /* 0x0000001f10037819 */ /* 0x000fc600000006ff */
[----:B------:R-:W-:-:S09]  /*22c0*/  ULEA UR4, UR14, UR5, 0x3 ;  /* 0x000000050e047291 */ /* 0x000fd2000f8e18ff */
[----:B------:R-:W1:Y:S02]  /*22d0*/  SYNCS.PHASECHK.TRANS64.TRYWAIT P0, [UR4], R3 ;  /* 0x00000003ff0075a7 */ /* 0x000e640008001104 */
[----:B-1----:R-:W-:Y:S05]  /*22e0*/  @!P0 BRA `(.L_x_34) ;  /* 0x0000007400d48947 */ /* 0x002fea0003800000 */
.L_x_134:
[----:B------:R-:W-:-:S04]  /*22f0*/  UIADD3 UR6, UPT, UPT, UR14, 0x1, URZ ;  /* 0x000000010e067890 */ /* 0x000fc8000fffe0ff */
[----:B------:R-:W-:-:S04]  /*2300*/  UISETP.NE.AND UP0, UPT, UR6, 0x6, UPT ;  /* 0x000000060600788c */ /* 0x000fc8000bf05270 */
[----:B------:R-:W-:Y:S02]  /*2310*/  USEL UR7, URZ, 0x1, UP0 ;  /* 0x00000001ff077887 */ /* 0x000fe40008000000 */
[----:B------:R-:W-:-:S04]  /*2320*/  USEL UR6, UR6, URZ, UP0 ;  /* 0x000000ff06067287 */ /* 0x000fc80008000000 */
[----:B------:R-:W-:Y:S01]  /*2330*/  ULEA UR4, UR6, UR5, 0x3 ;  /* 0x0000000506047291 */ /* 0x000fe2000f8e18ff */
[----:B------:R-:W-:-:S04]  /*2340*/  LOP3.LUT R2, R16, UR7, RZ, 0x3c, !PT ;  /* 0x0000000710027c12 */ /* 0x000fc8000f8e3cff */
[----:B-1----:R-:W-:-:S04]  /*2350*/  SHF.L.U32 R3, R2, 0x1f, RZ ;  /* 0x0000001f02037819 */ /* 0x002fc800000006ff */
[----:B------:R-:W1:Y:S02]  /*2360*/  SYNCS.PHASECHK.TRANS64.TRYWAIT P0, [UR4], R3 ;  /* 0x00000003ff0075a7 */ /* 0x000e640008001104 */
[----:B-1----:R-:W-:Y:S05]  /*2370*/  @!P0 BRA `(.L_x_35) ;  /* 0x0000007400c88947 */ /* 0x002fea0003800000 */
.L_x_136:
        /* <DEDUP_REMOVED lines=9> */
.L_x_138:
        /* <DEDUP_REMOVED lines=9> */
.L_x_140:
        /* <DEDUP_REMOVED lines=9> */
.L_x_142:
[----:B------:R-:W-:-:S04]  /*2530*/  UIADD3 UR6, UPT, UPT, UR6, 0x1, URZ ;  /* 0x0000000106067890 */ /* 0x000fc8000fffe0ff */
[----:B------:R-:W-:-:S04]  /*2540*/  UISETP.NE.AND UP0, UPT, UR6, 0x6, UPT ;  /* 0x000000060600788c */ /* 0x000fc8000bf05270 */
[----:B------:R-:W-:Y:S02]  /*2550*/  USEL UR4, URZ, 0x1, UP0 ;  /* 0x00000001ff047887 */ /* 0x000fe40008000000 */
[----:B------:R-:W-:-:S04]  /*2560*/  USEL UR6, UR6, URZ, UP0 ;  /* 0x000000ff06067287 */ /* 0x000fc80008000000 */
[----:B------:R-:W-:Y:S01]  /*2570*/  ULEA UR6, UR6, UR5, 0x3 ;  /* 0x0000000506067291 */ /* 0x000fe2000f8e18ff */
[----:B-1----:R-:W-:-:S04]  /*2580*/  LOP3.LUT R3, R2, UR4, RZ, 0x3c, !PT ;  /* 0x0000000402037c12 */ /* 0x002fc8000f8e3cff */
[----:B------:R-:W-:Y:S01]  /*2590*/  SHF.L.U32 R3, R3, 0x1f, RZ ;  /* 0x0000001f03037819 */ /* 0x000fe200000006ff */
[----:B------:R-:W-:-:S07]  /*25a0*/  IMAD.U32 R0, RZ, RZ, UR6 ;  /* 0x00000006ff007e24 */ /* 0x000fce000f8e00ff */
.L_x_39:
[----:B-1----:R1:W2:Y:S02]  /*25b0*/  SYNCS.PHASECHK.TRANS64.TRYWAIT P0, [R0+URZ], R3 ;  /* 0x00000003000075a7 */ /* 0x0022a400080011ff */
[----:B--2---:R-:W-:Y:S05]  /*25c0*/  @!P0 NANOSLEEP.SYNCS 0x989680 ;  /* 0x009896800000895d */ /* 0x004fea0003900000 */
[----:B------:R-:W2:Y:S02]  /*25d0*/  @!P0 SYNCS.PHASECHK.TRANS64 P0, [R0+URZ], R3 ;  /* 0x00000003000085a7 */ /* 0x000ea400080010ff */
[----:B--2-4-:R-:W-:Y:S05]  /*25e0*/  @P0 EXIT ;  /* 0x000000000000094d */ /* 0x014fea0003800000 */
[----:B------:R-:W-:Y:S05]  /*25f0*/  BRA `(.L_x_39) ;  /* 0xfffffffc00ec7947 */ /* 0x000fea000383ffff */
.L_x_22:
[----:B------:R-:W-:-:S04]  /*2600*/  UISETP.NE.AND UP1, UPT, UR37, URZ, UPT ;  /* 0x000000ff2500728c */ /* 0x000fc8000bf25270 */
[----:B------:R-:W-:-:S09]  /*2610*/  UISETP.NE.OR UP1, UPT, UR8, 0x1, UP1 ;  /* 0x000000010800788c */ /* 0x000fd20008f25670 */
[----:B------:R-:W-:Y:S05]  /*2620*/  BRA.U UP1, `(.L_x_40) ;  /* 0x0000000501487547 */ /* 0x000fea000b800000 */
[----:B------:R-:W-:Y:S01]  /*2630*/  ISETP.GE.U32.AND P2, PT, R3, 0x2, PT ;  /* 0x000000020300780c */ /* 0x000fe20003f46070 */
[----:B------:R-:W-:Y:S01]  /*2640*/  IMAD.MOV.U32 R12, RZ, RZ, 0x1 ;  /* 0x00000001ff0c7424 */ /* 0x000fe200078e00ff */
[----:B------:R-:W-:Y:S02]  /*2650*/  CS2R R10, SRZ ;  /* 0x00000000000a7805 */ /* 0x000fe4000001ff00 */
[----:B------:R-:W-:Y:S01]  /*2660*/  CS2R R8, SRZ ;  /* 0x0000000000087805 */ /* 0x000fe2000001ff00 */
[----:B------:R-:W-:Y:S01]  /*2670*/  UMOV UR4, 0x400 ;  /* 0x0000040000047882 */ /* 0x000fe20000000000 */
[----:B------:R-:W-:Y:S01]  /*2680*/  UMOV UR6, URZ ;  /* 0x000000ff00067c82 */ /* 0x000fe20008000000 */
[----:B------:R-:W-:-:S12]  /*2690*/  ULEA UR37, UR37, UR4, 0x18 ;  /* 0x0000000425257291 */ /* 0x000fd8000f8ec0ff */
.L_x_44:
[----:B------:R-:W-:Y:S02]  /*26a0*/  LEA R0, R8, UR37, 0x3 ;  /* 0x0000002508007c11 */ /* 0x000fe4000f8e18ff */
[----:B------:R-:W-:-:S03]  /*26b0*/  SHF.L.U32 R5, R9, 0x1f, RZ ;  /* 0x0000001f09057819 */ /* 0x000fc600000006ff */
[----:B------:R-:W-:Y:S01]  /*26c0*/  VIADD R4, R0, 0x100 ;  /* 0x0000010000047836 */ /* 0x000fe20000000000 */
[----:B------:R-:W1:Y:S02]  /*26d0*/  SYNCS.PHASECHK.TRANS64.TRYWAIT P0, [R0+URZ+0xf0], R5 ;  /* 0x0000f005000075a7 */ /* 0x000e6400080011ff */
[----:B-1----:R-:W-:Y:S05]  /*26e0*/  @!P0 BRA `(.L_x_41) ;  /* 0x00000074004c8947 */ /* 0x002fea0003800000 */
.L_x_143:
[----:B------:R-:W-:Y:S01]  /*26f0*/  ULEA UR5, UR6, UR37, 0x3 ;  /* 0x0000002506057291 */ /* 0x000fe2000f8e18ff */
[----:B------:R-:W-:Y:S01]  /*2700*/  PRMT R4, RZ, 0x654, R4 ;  /* 0x00000654ff047816 */ /* 0x000fe20000000004 */
[----:B-1----:R-:W-:Y:S01]  /*2710*/  @!P2 IMAD.MOV.U32 R5, RZ, RZ, 0x10 ;  /* 0x00000010ff05a424 */ /* 0x002fe200078e00ff */
[----:B------:R-:W-:Y:S01]  /*2720*/  SHF.L.U32 R7, R12, 0x1f, RZ ;  /* 0x0000001f0c077819 */ /* 0x000fe200000006ff */
[----:B------:R-:W-:Y:S01]  /*2730*/  UIADD3 UR4, UPT, UPT, UR5, 0xb0, URZ ;  /* 0x000000b005047890 */ /* 0x000fe2000fffe0ff */
[----:B------:R1:W-:Y:S05]  /*2740*/  SYNCS.ARRIVE.TRANS64.RED.A1T0 RZ, [R4+URZ], RZ ;  /* 0x000000ff04ff79a7 */ /* 0x0003ea00081004ff */
[----:B------:R-:W-:Y:S01]  /*2750*/  IMAD.U32 R0, RZ, RZ, UR4 ;  /* 0x00000004ff007e24 */ /* 0x000fe2000f8e00ff */
[----:B------:R-:W2:Y:S04]  /*2760*/  SYNCS.PHASECHK.TRANS64.TRYWAIT P0, [UR5+0xc0], R7 ;  /* 0x0000c007ff0075a7 */ /* 0x000ea80008001105 */
[----:B------:R-:W-:Y:S01]  /*2770*/  PRMT R13, R3, 0x654, R0 ;  /* 0x00000654030d7816 */ /* 0x000fe20000000000 */
[----:B-12---:R-:W-:Y:S06]  /*2780*/  @!P0 BRA `(.L_x_42) ;  /* 0x0000007400388947 */ /* 0x006fec0003800000 */
.L_x_145:
[----:B------:R-:W-:Y:S01]  /*2790*/  ULEA UR4, UR6, UR37, 0x4 ;  /* 0x0000002506047291 */ /* 0x000fe2000f8e20ff */
[----:B---3--:R-:W-:Y:S01]  /*27a0*/  SEL R2, R13, R2, !P2 ;  /* 0x000000020d027207 */ /* 0x008fe20005000000 */
[----:B------:R-:W-:Y:S01]  /*27b0*/  UIADD3 UR5, UPT, UPT, UR5, 0xb0, URZ ;  /* 0x000000b005057890 */ /* 0x000fe2000fffe0ff */
[----:B-1----:R-:W-:Y:S01]  /*27c0*/  LEA R0, R11, UR37, 0x3 ;  /* 0x000000250b007c11 */ /* 0x002fe2000f8e18ff */
[----:B------:R-:W-:Y:S01]  /*27d0*/  UIADD3 UR4, UPT, UPT, UR4, 0x120, URZ ;  /* 0x0000012004047890 */ /* 0x000fe2000fffe0ff */
[----:B------:R1:W-:Y:S01]  /*27e0*/  @!P2 SYNCS.ARRIVE.TRANS64.RED RZ, [R2+URZ], R5 ;  /* 0x0000000502ffa9a7 */ /* 0x0003e200080004ff */
[----:B------:R-:W-:Y:S01]  /*27f0*/  UIADD3 UR6, UPT, UPT, UR6, 0x1, URZ ;  /* 0x0000000106067890 */ /* 0x000fe2000fffe0ff */
[----:B------:R-:W-:-:S03]  /*2800*/  VIADD R8, R8, 0x1 ;  /* 0x0000000108087836 */ /* 0x000fc60000000000 */
[----:B------:R-:W-:Y:S02]  /*2810*/  UISETP.NE.AND UP0, UPT, UR6, 0x2, UPT ;  /* 0x000000020600788c */ /* 0x000fe4000bf05270 */
[----:B------:R-:W-:Y:S01]  /*2820*/  ISETP.NE.AND P0, PT, R8, 0x2, PT ;  /* 0x000000020800780c */ /* 0x000fe20003f05270 */
[----:B------:R-:W-:Y:S06]  /*2830*/  UGETNEXTWORKID.BROADCAST [UR4], [UR5] ;  /* 0x00000000040073ca */ /* 0x000fec0008000100 */
[----:B------:R-:W-:Y:S02]  /*2840*/  USEL UR4, URZ, 0x1, UP0 ;  /* 0x00000001ff047887 */ /* 0x000fe40008000000 */
[----:B------:R-:W-:-:S04]  /*2850*/  USEL UR6, UR6, URZ, UP0 ;  /* 0x000000ff06067287 */ /* 0x000fc80008000000 */
[----:B------:R-:W-:Y:S02]  /*2860*/  LOP3.LUT R12, R12, UR4, RZ, 0x3c, !PT ;  /* 0x000000040c0c7c12 */ /* 0x000fe4000f8e3cff */
[----:B-1----:R-:W-:-:S04]  /*2870*/  SHF.L.U32 R5, R10, 0x1f, RZ ;  /* 0x0000001f0a057819 */ /* 0x002fc800000006ff */
[----:B------:R-:W1:Y:S02]  /*2880*/  SYNCS.PHASECHK.TRANS64.TRYWAIT P1, [R0+URZ+0xb0], R5 ;  /* 0x0000b005000075a7 */ /* 0x000e6400080211ff */
[----:B-1----:R-:W-:Y:S05]  /*2890*/  @!P1 BRA `(.L_x_43) ;  /* 0x00000074000c9947 */ /* 0x002fea0003800000 */
.L_x_146:
[C---:B------:R-:W-:Y:S01]  /*28a0*/  LEA R4, R11.reuse, UR37, 0x4 ;  /* 0x000000250b047c11 */ /* 0x040fe2000f8e20ff */
[----:B-1----:R-:W-:Y:S01]  /*28b0*/  VIADD R0, R0, 0xc0 ;  /* 0x000000c000007836 */ /* 0x002fe20000000000 */
[----:B------:R-:W-:Y:S01]  /*28c0*/  SEL R8, R8, RZ, P0 ;  /* 0x000000ff08087207 */ /* 0x000fe20000000000 */
[----:B------:R-:W-:-:S03]  /*28d0*/  VIADD R11, R11, 0x1 ;  /* 0x000000010b0b7836 */ /* 0x000fc60000000000 */
[----:B------:R-:W1:Y:S01]  /*28e0*/  LDS.128 R4, [R4+0x120] ;  /* 0x0001200004047984 */ /* 0x000e620000000c00 */
[----:B------:R-:W-:Y:S02]  /*28f0*/  PRMT R0, RZ, 0x654, R0 ;  /* 0x00000654ff007816 */ /* 0x000fe40000000000 */
[C---:B------:R-:W-:Y:S01]  /*2900*/  ISETP.NE.AND P1, PT, R11.reuse, 0x2, PT ;  /* 0x000000020b00780c */ /* 0x040fe20003f25270 */
[----:B------:R-:W-:Y:S01]  /*2910*/  @!PT LDS RZ, [RZ] ;  /* 0x00000000fffff984 */ /* 0x000fe20000000800 */
[----:B------:R-:W-:Y:S01]  /*2920*/  @!PT LDS RZ, [RZ] ;  /* 0x00000000fffff984 */ /* 0x000fe20000000800 */
[----:B------:R-:W-:Y:S01]  /*2930*/  @!PT LDS RZ, [RZ] ;  /* 0x00000000fffff984 */ /* 0x000fe20000000800 */
[----:B------:R-:W-:Y:S01]  /*2940*/  @!PT LDS RZ, [RZ] ;  /* 0x00000000fffff984 */ /* 0x000fe20000000800 */
[----:B------:R2:W-:Y:S06]  /*2950*/  MEMBAR.ALL.CTA ;  /* 0x0000000000007992 */ /* 0x0005ec0000008000 */
[----:B--2---:R-:W2:Y:S01]  /*2960*/  FENCE.VIEW.ASYNC.S ;  /* 0x00000000000073c6 */ /* 0x004ea20000000000 */
[----:B------:R-:W-:Y:S01]  /*2970*/  SEL R11, R11, RZ, P1 ;  /* 0x000000ff0b0b7207 */ /* 0x000fe20000800000 */
[----:B--2---:R2:W-:Y:S01]  /*2980*/  SYNCS.ARRIVE.TRANS64.RED.A1T0 RZ, [R0+URZ], RZ ;  /* 0x000000ff00ff79a7 */ /* 0x0045e200081004ff */
[----:B-1----:R-:W-:-:S02]  /*2990*/  LOP3.LUT P3, RZ, R6, 0x1, RZ, 0xc0, !PT ;  /* 0x0000000106ff7812 */ /* 0x002fc4000786c0ff */
[----:B------:R-:W-:-:S04]  /*29a0*/  SEL R5, RZ, 0x1, P1 ;  /* 0x00000001ff057807 */ /* 0x000fc80000800000 */
[----:B------:R-:W-:Y:S02]  /*29b0*/  LOP3.LUT R10, R10, R5, RZ, 0x3c, !PT ;  /* 0x000000050a0a7212 */ /* 0x000fe400078e3cff */
[----:B--2---:R-:W-:-:S04]  /*29c0*/  SEL R0, RZ, 0x1, P0 ;  /* 0x00000001ff007807 */ /* 0x004fc80000000000 */
[----:B------:R-:W-:Y:S01]  /*29d0*/  LOP3.LUT R9, R9, R0, RZ, 0x3c, !PT ;  /* 0x0000000009097212 */ /* 0x000fe200078e3cff */
[----:B------:R-:W-:Y:S06]  /*29e0*/  @P3 BRA `(.L_x_44) ;  /* 0xfffffffc002c3947 */ /* 0x000fec000383ffff */
[----:B------:R-:W-:Y:S01]  /*29f0*/  ULEA UR5, UR6, UR37, 0x3 ;  /* 0x0000002506057291 */ /* 0x000fe2000f8e18ff */
[----:B------:R-:W-:-:S08]  /*2a00*/  SHF.L.U32 R3, R12, 0x1f, RZ ;  /* 0x0000001f0c037819 */ /* 0x000fd000000006ff */
[----:B------:R-:W1:Y:S02]  /*2a10*/  SYNCS.PHASECHK.TRANS64 P0, [UR5+0xc0], R3 ;  /* 0x0000c003ff0075a7 */ /* 0x000e640008001005 */
[----:B-1----:R-:W-:Y:S05]  /*2a20*/  @P0 BRA `(.L_x_45) ;  /* 0x0000000000080947 */ /* 0x002fea0003800000 */
[----:B------:R-:W1:Y:S02]  /*2a30*/  SYNCS.PHASECHK.TRANS64.TRYWAIT P0, [UR5+0xc0], R3 ;  /* 0x0000c003ff0075a7 */ /* 0x000e640008001105 */
[----:B-1----:R-:W-:Y:S05]  /*2a40*/  @!P0 BRA `(.L_x_46) ;  /* 0x0000007000b48947 */ /* 0x002fea0003800000 */
.L_x_45:
[----:B------:R-:W-:-:S04]  /*2a50*/  UIADD3 UR4, UPT, UPT, UR6, 0x1, URZ ;  /* 0x0000000106047890 */ /* 0x000fc8000fffe0ff */
[----:B------:R-:W-:-:S04]  /*2a60*/  UISETP.NE.AND UP0, UPT, UR4, 0x2, UPT ;  /* 0x000000020400788c */ /* 0x000fc8000bf05270 */
[----:B------:R-:W-:Y:S02]  /*2a70*/  USEL UR7, URZ, 0x1, UP0 ;  /* 0x00000001ff077887 */ /* 0x000fe40008000000 */
[----:B------:R-:W-:-:S04]  /*2a80*/  USEL UR4, UR4, URZ, UP0 ;  /* 0x000000ff04047287 */ /* 0x000fc80008000000 */
[----:B------:R-:W-:Y:S01]  /*2a90*/  ULEA UR4, UR4, UR37, 0x3 ;  /* 0x0000002504047291 */ /* 0x000fe2000f8e18ff */
[----:B-1----:R-:W-:-:S04]  /*2aa0*/  LOP3.LUT R3, R12, UR7, RZ, 0x3c, !PT ;  /* 0x000000070c037c12 */ /* 0x002fc8000f8e3cff */
[----:B------:R-:W-:-:S04]  /*2ab0*/  SHF.L.U32 R0, R3, 0x1f, RZ ;  /* 0x0000001f03007819 */ /* 0x000fc800000006ff */
[----:B------:R-:W1:Y:S02]  /*2ac0*/  SYNCS.PHASECHK.TRANS64 P0, [UR4+0xc0], R0 ;  /* 0x0000c000ff0075a7 */ /* 0x000e640008001004 */
[----:B-1----:R-:W-:Y:S05]  /*2ad0*/  @P0 EXIT ;  /* 0x000000000000094d */ /* 0x002fea0003800000 */
[----:B------:R-:W-:Y:S02]  /*2ae0*/  SHF.L.U32 R3, R3, 0x1f, RZ ;  /* 0x0000001f03037819 */ /* 0x000fe400000006ff */
[----:B------:R-:W-:-:S07]  /*2af0*/  MOV R0, UR4 ;  /* 0x0000000400007c02 */ /* 0x000fce0008000f00 */
.L_x_47:
[----:B-1----:R1:W2:Y:S02]  /*2b00*/  SYNCS.PHASECHK.TRANS64.TRYWAIT P0, [R0+URZ+0xc0], R3 ;  /* 0x0000c003000075a7 */ /* 0x0022a400080011ff */
[----:B--2---:R-:W-:Y:S05]  /*2b10*/  @!P0 NANOSLEEP.SYNCS 0x989680 ;  /* 0x009896800000895d */ /* 0x004fea0003900000 */
[----:B------:R-:W2:Y:S02]  /*2b20*/  @!P0 SYNCS.PHASECHK.TRANS64 P0, [R0+URZ+0xc0], R3 ;  /* 0x0000c003000085a7 */ /* 0x000ea400080010ff */
[----:B--2---:R-:W-:Y:S05]  /*2b30*/  @P0 EXIT ;  /* 0x000000000000094d */ /* 0x004fea0003800000 */
[----:B------:R-:W-:Y:S05]  /*2b40*/  BRA `(.L_x_47) ;  /* 0xfffffffc00ec7947 */ /* 0x000fea000383ffff */
.L_x_40:
[----:B------:R-:W-:Y:S05]  /*2b50*/  BRA.U UP4, `(.L_x_48) ;  /* 0x0000000d04a47547 */ /* 0x000fea000b800000 */
[----:B------:R-:W-:Y:S01]  /*2b60*/  UMOV UR4, 0x40 ;  /* 0x0000004000047882 */ /* 0x000fe20000000000 */
[----:B------:R-:W-:Y:S01]  /*2b70*/  NOP ;  /* 0x0000000000007918 */ /* 0x000fe20000000000 */
[----:B------:R-:W-:Y:S01]  /*2b80*/  ULEA UR4, UR37, UR4, 0x18 ;  /* 0x0000000425047291 */ /* 0x000fe2000f8ec0ff */
[----:B------:R-:W-:Y:S02]  /*2b90*/  UMOV UR5, 0x400 ;  /* 0x0000040000057882 */ /* 0x000fe40000000000 */
[----:B------:R-:W-:-:S06]  /*2ba0*/  ULEA UR37, UR37, UR5, 0x18 ;  /* 0x0000000525257291 */ /* 0x000fcc000f8ec0ff */
[----:B---3--:R-:W1:Y:S02]  /*2bb0*/  LDS.U8 R2, [UR4+0x1c] ;  /* 0x00001c04ff027984 */ /* 0x008e640008000000 */
[----:B-1----:R-:W-:-:S13]  /*2bc0*/  ISETP.NE.AND P0, PT, R2, RZ, PT ;  /* 0x000000ff0200720c */ /* 0x002fda0003f05270 */
[----:B------:R-:W-:Y:S05]  /*2bd0*/  @P0 BRA `(.L_x_49) ;  /* 0x0000000000580947 */ /* 0x000fea0003800000 */
[----:B------:R-:W-:-:S13]  /*2be0*/  ELECT P0, URZ, PT ;  /* 0x0000000000ff782f */ /* 0x000fda0003800000 */
[----:B------:R-:W-:Y:S05]  /*2bf0*/  @!P0 BRA `(.L_x_50) ;  /* 0x0000000000608947 */ /* 0x000fea0003800000 */
[----:B------:R-:W-:Y:S01]  /*2c00*/  UMOV UR5, 0x10 ;  /* 0x0000001000057882 */ /* 0x000fe20000000000 */
[----:B------:R-:W-:Y:S01]  /*2c10*/  HFMA2 R2, -RZ, RZ, 0, 5.9604644775390625e-08 ;  /* 0x00000001ff027431 */ /* 0x000fe200000001ff */
[----:B------:R-:W-:-:S03]  /*2c20*/  MOV R3, 0xffff ;  /* 0x0000ffff00037802 */ /* 0x000fc60000000f00 */
[----:B------:R-:W-:Y:S04]  /*2c30*/  DEPBAR.LE SB1, 0x36 ;  /* 0x00009d800000791a */ /* 0x000fe80000000000 */
[----:B------:R-:W1:Y:S02]  /*2c40*/  UTCATOMSWS.FIND_AND_SET.ALIGN UP0, UR5, UR5 ;  /* 0x00000005000575e3 */ /* 0x000e640008000800 */
[----:B-1----:R-:W-:Y:S01]  /*2c50*/  MOV R4, UR5 ;  /* 0x0000000500047c02 */ /* 0x002fe20008000f00 */
[----:B------:R-:W-:Y:S06]  /*2c60*/  BRA.U UP0, `(.L_x_51) ;  /* 0x0000000100187547 */ /* 0x000fec000b800000 */
.L_x_52:
[----:B------:R-:W-:Y:S05]  /*2c70*/  NANOSLEEP 0x64 ;  /* 0x000000640000795d */ /* 0x000fea0003800000 */
[----:B------:R-:W-:-:S05]  /*2c80*/  UMOV UR5, 0x10 ;  /* 0x0000001000057882 */ /* 0x000fca0000000000 */
[----:B------:R-:W-:Y:S04]  /*2c90*/  DEPBAR.LE SB1, 0x36 ;  /* 0x00009d800000791a */ /* 0x000fe80000000000 */
[----:B------:R-:W1:Y:S02]  /*2ca0*/  UTCATOMSWS.FIND_AND_SET.ALIGN UP0, UR5, UR5 ;  /* 0x00000005000575e3 */ /* 0x000e640008000800 */
[----:B-1----:R-:W-:Y:S01]  /*2cb0*/  MOV R4, UR5 ;  /* 0x0000000500047c02 */ /* 0x002fe20008000f00 */
[----:B------:R-:W-:Y:S05]  /*2cc0*/  BRA.U !UP0, `(.L_x_52) ;  /* 0xfffffffd08e87547 */ /* 0x000fea000b83ffff */
.L_x_51:
[-C--:B------:R-:W-:Y:S02]  /*2cd0*/  SHF.L.U32 R3, R3, R4.reuse, RZ ;  /* 0x0000000403037219 */ /* 0x080fe400000006ff */
[----:B------:R-:W-:Y:S01]  /*2ce0*/  SHF.L.U32 R2, R2, R4, RZ ;  /* 0x0000000402027219 */ /* 0x000fe200000006ff */
[----:B------:R-:W-:Y:S02]  /*2cf0*/  IMAD.SHL.U32 R4, R4, 0x20, RZ ;  /* 0x0000002004047824 */ /* 0x000fe400078e00ff */
[----:B------:R1:W-:Y:S04]  /*2d00*/  ATOMS.OR RZ, [UR4+0x14], R3 ;  /* 0x00001403ffff798c */ /* 0x0003e8000b000004 */
[----:B------:R1:W-:Y:S04]  /*2d10*/  ATOMS.OR RZ, [UR4+0x18], R2 ;  /* 0x00001802ffff798c */ /* 0x0003e8000b000004 */
[----:B------:R1:W-:Y:S01]  /*2d20*/  STS [UR37+0x140], R4 ;  /* 0x00014004ff007988 */ /* 0x0003e20008000825 */
[----:B------:R-:W-:Y:S05]  /*2d30*/  BRA `(.L_x_50) ;  /* 0x0000000000107947 */ /* 0x000fea0003800000 */
.L_x_49:
[----:B------:R-:W-:-:S05]  /*2d40*/  MOV R2, 0xffffffff ;  /* 0xffffffff00027802 */ /* 0x000fca0000000f00 */
[----:B------:R1:W-:Y:S02]  /*2d50*/  STS [UR37+0x140], R2 ;  /* 0x00014002ff007988 */ /* 0x0003e40008000825 */
[----:B-1----:R-:W-:Y:S02]  /*2d60*/  MOV R2, 0x2d80 ;  /* 0x00002d8000027802 */ /* 0x002fe40000000f00 */
[----:B-----5:R-:W-:Y:S05]  /*2d70*/  CALL.REL.NOINC `($__internal_1_$__cuda_sm10x_tcgen05_guardrail_trap_phase_invalid_during_alloc) ;  /* 0x0000007400d07944 */ /* 0x020fea0003c00000 */
.L_x_50:
[----:B------:R-:W-:Y:S05]  /*2d80*/  WARPSYNC.ALL ;  /* 0x0000000000007948 */ /* 0x000fea0003800000 */
[----:B------:R-:W2:Y:S01]  /*2d90*/  S2UR UR4, SR_CgaCtaId ;  /* 0x00000000000479c3 */ /* 0x000ea20000008800 */
[----:B------:R-:W-:Y:S01]  /*2da0*/  UMOV UR5, 0x400 ;  /* 0x0000040000057882 */ /* 0x000fe20000000000 */
[----:B------:R-:W-:-:S06]  /*2db0*/  NOP ;  /* 0x0000000000007918 */ /* 0x000fcc0000000000 */
[----:B------:R-:W-:Y:S06]  /*2dc0*/  BAR.ARV 0x6, 0xa0 ;  /* 0x0182800000007b1d */ /* 0x000fec0000002000 */
[----:B------:R-:W3:Y:S01]  /*2dd0*/  LDCU UR6, c[0x0][0x38c] ;  /* 0x00007180ff0677ac */ /* 0x000ee20008000800 */
[----:B------:R-:W-:Y:S01]  /*2de0*/  LOP3.LUT R0, R0, 0xffff, RZ, 0xc0, !PT ;  /* 0x0000ffff00007812 */ /* 0x000fe200078ec0ff */
[----:B------:R-:W-:Y:S01]  /*2df0*/  IMAD.MOV.U32 R11, RZ, RZ, 0x1 ;  /* 0x00000001ff0b7424 */ /* 0x000fe200078e00ff */
[----:B------:R-:W-:Y:S01]  /*2e00*/  CS2R R8, SRZ ;  /* 0x0000000000087805 */ /* 0x000fe2000001ff00 */
[----:B------:R-:W-:Y:S01]  /*2e10*/  UISETP.LT.AND UP0, UPT, UR23, 0x1, UPT ;  /* 0x000000011700788c */ /* 0x000fe2000bf01270 */
[----:B------:R-:W-:Y:S01]  /*2e20*/  R2UR UR9, R0 ;  /* 0x00000000000972ca */ /* 0x000fe200000e0000 */
[----:B------:R-:W-:Y:S01]  /*2e30*/  IMAD.MOV.U32 R10, RZ, RZ, RZ ;  /* 0x000000ffff0a7224 */ /* 0x000fe200078e00ff */
[----:B------:R-:W-:Y:S01]  /*2e40*/  UMOV UR22, URZ ;  /* 0x000000ff00167c82 */ /* 0x000fe20008000000 */
[----:B------:R-:W-:-:S02]  /*2e50*/  USEL UR10, UR23, 0x1, !UP0 ;  /* 0x00000001170a7887 */ /* 0x000fc4000c000000 */
[----:B--2---:R-:W-:Y:S02]  /*2e60*/  ULEA UR4, UR4, UR5, 0x18 ;  /* 0x0000000504047291 */ /* 0x004fe4000f8ec0ff */
[----:B------:R-:W-:Y:S02]  /*2e70*/  UIADD3 UR10, UPT, UPT, -UR10, URZ, URZ ;  /* 0x000000ff0a0a7290 */ /* 0x000fe4000fffe1ff */
[----:B------:R-:W-:Y:S02]  /*2e80*/  UIADD3 UR11, UPT, UPT, UR4, 0x10400, URZ ;  /* 0x00010400040b7890 */ /* 0x000fe4000fffe0ff */
[----:B------:R-:W-:Y:S02]  /*2e90*/  UIADD3 UR12, UPT, UPT, UR4, 0x1c400, URZ ;  /* 0x0001c400040c7890 */ /* 0x000fe4000fffe0ff */
[----:B------:R-:W-:Y:S01]  /*2ea0*/  UIADD3 UR13, UPT, UPT, UR4, 0x34400, URZ ;  /* 0x00034400040d7890 */ /* 0x000fe2000fffe0ff */
[----:B-1----:R-:W1:Y:S01]  /*2eb0*/  LDS R2, [UR4+0x140] ;  /* 0x00014004ff027984 */ /* 0x002e620008000800 */
[----:B------:R-:W-:-:S02]  /*2ec0*/  USHF.R.U32.HI UR11, URZ, 0x4, UR11 ;  /* 0x00000004ff0b7899 */ /* 0x000fc4000801160b */
[----:B------:R-:W-:Y:S02]  /*2ed0*/  USHF.R.U32.HI UR12, URZ, 0x4, UR12 ;  /* 0x00000004ff0c7899 */ /* 0x000fe4000801160c */
[----:B------:R-:W-:Y:S02]  /*2ee0*/  USHF.R.U32.HI UR13, URZ, 0x4, UR13 ;  /* 0x00000004ff0d7899 */ /* 0x000fe4000801160d */
[----:B------:R-:W-:Y:S02]  /*2ef0*/  ULOP3.LUT UR11, UR11, 0x3fff, URZ, 0xc0, !UPT ;  /* 0x00003fff0b0b7892 */ /* 0x000fe4000f8ec0ff */
[----:B------:R-:W-:Y:S02]  /*2f00*/  ULOP3.LUT UR12, UR12, 0x3fff, URZ, 0xc0, !UPT ;  /* 0x00003fff0c0c7892 */ /* 0x000fe4000f8ec0ff */
[----:B------:R-:W-:Y:S02]  /*2f10*/  ULOP3.LUT UR13, UR13, 0x3fff, URZ, 0xc0, !UPT ;  /* 0x00003fff0d0d7892 */ /* 0x000fe4000f8ec0ff */
[----:B------:R-:W-:-:S02]  /*2f20*/  ULOP3.LUT UR11, UR11, 0x10000, URZ, 0xfc, !UPT ;  /* 0x000100000b0b7892 */ /* 0x000fc4000f8efcff */
[----:B------:R-:W-:Y:S02]  /*2f30*/  ULOP3.LUT UR12, UR12, 0x10000, URZ, 0xfc, !UPT ;  /* 0x000100000c0c7892 */ /* 0x000fe4000f8efcff */
[----:B------:R-:W-:Y:S02]  /*2f40*/  ULOP3.LUT UR13, UR13, 0x10000, URZ, 0xfc, !UPT ;  /* 0x000100000d0d7892 */ /* 0x000fe4000f8efcff */
[----:B---3--:R-:W-:Y:S01]  /*2f50*/  UISETP.GE.AND UP0, UPT, UR6, 0x1, UPT ;  /* 0x000000010600788c */ /* 0x008fe2000bf06270 */
[----:B------:R-:W-:Y:S01]  /*2f60*/  UMOV UR21, URZ ;  /* 0x000000ff00157c82 */ /* 0x000fe20008000000 */
[----:B-1----:R-:W-:Y:S01]  /*2f70*/  R2UR UR27, R2 ;  /* 0x00000000021b72ca */ /* 0x002fe200000e0000 */
[----:B------:R-:W-:-:S05]  /*2f80*/  IMAD.MOV.U32 R2, RZ, RZ, 0x820 ;  /* 0x00000820ff027424 */ /* 0x000fca00078e00ff */
[----:B------:R-:W-:-:S07]  /*2f90*/  R2UR UR25, R2 ;  /* 0x00000000021972ca */ /* 0x000fce00000e0000 */
[----:B------:R-:W-:Y:S02]  /*2fa0*/  ULOP3.LUT UR5, UR27, 0x1, URZ, 0xc0, !UPT ;  /* 0x000000011b057892 */ /* 0x000fe4000f8ec0ff */
[----:B------:R-:W-:Y:S02]  /*2fb0*/  UIADD3 UR26, UPT, UPT, UR27, 0x100, URZ ;  /* 0x000001001b1a7890 */ /* 0x000fe4000fffe0ff */
[----:B------:R-:W-:-:S04]  /*2fc0*/  ULOP3.LUT UR5, UR5, 0x14, URZ, 0xfc, !UPT ;  /* 0x0000001405057892 */ /* 0x000fc8000f8efcff */
[----:B------:R-:W-:-:S12]  /*2fd0*/  UPRMT UR25, UR5, 0x5410, UR25 ;  /* 0x0000541005197896 */ /* 0x000fd80008000019 */
.L_x_60:
[----:B------:R-:W-:Y:S02]  /*2fe0*/  LEA R0, R10, UR4, 0x3 ;  /* 0x000000040a007c11 */ /* 0x000fe4000f8e18ff */
[----:B------:R-:W-:Y:S02]  /*2ff0*/  SHF.L.U32 R5, R9, 0x1f, RZ ;  /* 0x0000001f09057819 */ /* 0x000fe400000006ff */
[----:B------:R-:W-:Y:S01]  /*3000*/  PLOP3.LUT P0, PT, PT, PT, UP0, 0x80, 0x8 ;  /* 0x000000000008781c */ /* 0x000fe20003f0f008 */
[----:B------:R-:W-:Y:S01]  /*3010*/  VIADD R3, R0, 0xc0 ;  /* 0x000000c000037836 */ /* 0x000fe20000000000 */
[----:B-1----:R-:W1:Y:S02]  /*3020*/  SYNCS.PHASECHK.TRANS64.TRYWAIT P1, [R0+URZ+0xb0], R5 ;  /* 0x0000b005000075a7 */ /* 0x002e6400080211ff */
[----:B-123--:R-:W-:Y:S09]  /*3030*/  @!P1 BRA `(.L_x_53) ;  /* 0x0000006c00509947 */ /* 0x00eff20003800000 */
.L_x_148:
[----:B------:R-:W-:Y:S01]  /*3040*/  LEA R4, R10, UR4, 0x4 ;  /* 0x000000040a047c11 */ /* 0x000fe2000f8e20ff */
[----:B------:R-:W-:Y:S01]  /*3050*/  @UP0 ULEA UR5, UR21, UR4, 0x3 ;  /* 0x0000000415050291 */ /* 0x000fe2000f8e18ff */
[----:B------:R-:W-:Y:S01]  /*3060*/  PLOP3.LUT P2, PT, PT, PT, PT, 0x80, 0x8 ;  /* 0x000000000008781c */ /* 0x000fe20003f4f070 */
[----:B------:R-:W-:Y:S01]  /*3070*/  ULEA UR7, UR22, UR4, 0x3 ;  /* 0x0000000416077291 */ /* 0x000fe2000f8e18ff */
[----:B------:R-:W-:Y:S01]  /*3080*/  PRMT R3, RZ, 0x654, R3 ;  /* 0x00000654ff037816 */ /* 0x000fe20000000003 */
[----:B------:R-:W-:Y:S01]  /*3090*/  ULEA UR8, UR22, UR27, 0x7 ;  /* 0x0000001b16087291 */ /* 0x000fe2000f8e38ff */
[----:B-1----:R-:W1:Y:S01]  /*30a0*/  LDS.128 R4, [R4+0x120] ;  /* 0x0001200004047984 */ /* 0x002e620000000c00 */
[----:B------:R-:W-:Y:S02]  /*30b0*/  @P0 SHF.L.U32 R2, R8, 0x1f, RZ ;  /* 0x0000001f08020819 */ /* 0x000fe400000006ff */
[----:B------:R-:W-:Y:S01]  /*30c0*/  SHF.L.U32 R0, R11, 0x1f, RZ ;  /* 0x0000001f0b007819 */ /* 0x000fe200000006ff */
[----:B------:R-:W-:Y:S01]  /*30d0*/  @!PT LDS RZ, [RZ] ;  /* 0x00000000fffff984 */ /* 0x000fe20000000800 */
[----:B------:R-:W-:Y:S01]  /*30e0*/  @!PT LDS RZ, [RZ] ;  /* 0x00000000fffff984 */ /* 0x000fe20000000800 */
[----:B------:R-:W-:Y:S01]  /*30f0*/  @!PT LDS RZ, [RZ] ;  /* 0x00000000fffff984 */ /* 0x000fe20000000800 */
[----:B------:R-:W-:Y:S01]  /*3100*/  @!PT LDS RZ, [RZ] ;  /* 0x00000000fffff984 */ /* 0x000fe20000000800 */
[----:B------:R2:W-:Y:S06]  /*3110*/  MEMBAR.ALL.CTA ;  /* 0x0000000000007992 */ /* 0x0005ec0000008000 */
[----:B--2---:R-:W2:Y:S02]  /*3120*/  FENCE.VIEW.ASYNC.S ;  /* 0x00000000000073c6 */ /* 0x004ea40000000000 */
[----:B--2---:R2:W-:Y:S01]  /*3130*/  SYNCS.ARRIVE.TRANS64.RED.A1T0 RZ, [R3+URZ], RZ ;  /* 0x000000ff03ff79a7 */ /* 0x0045e200081004ff */
[----:B------:R2:W3:Y:S01]  /*3140*/  @P0 SYNCS.PHASECHK.TRANS64.TRYWAIT P2, [UR5], R2 ;  /* 0x00000002ff0005a7 */ /* 0x0004e20008041105 */
[----:B-1----:R-:W-:Y:S01]  /*3150*/  LOP3.LUT P1, RZ, R6, 0x1, RZ, 0xc0, !PT ;  /* 0x0000000106ff7812 */ /* 0x002fe2000782c0ff */
[----:B------:R-:W1:Y:S02]  /*3160*/  SYNCS.PHASECHK.TRANS64.TRYWAIT P0, [UR7+0xe0], R0 ;  /* 0x0000e000ff0075a7 */ /* 0x000e640008001107 */
[----:B-123--:R-:W-:Y:S10]  /*3170*/  @!P0 BRA `(.L_x_54) ;  /* 0x0000006c00148947 */ /* 0x00eff40003800000 */
.L_x_150:
[----:B------:R-:W-:Y:S01]  /*3180*/  IADD3 R10, PT, PT, R10, 0x1, RZ ;  /* 0x000000010a0a7810 */ /* 0x000fe20007ffe0ff */
[----:B------:R-:W-:Y:S06]  /*3190*/  BRA.U !UP0, `(.L_x_55) ;  /* 0x0000000108fc7547 */ /* 0x000fec000b800000 */
[----:B------:R-:W-:Y:S01]  /*31a0*/  HFMA2 R2, -RZ, RZ, 0, 0.000125885009765625 ;  /* 0x00000820ff027431 */ /* 0x000fe200000001ff */
[----:B------:R-:W-:Y:S01]  /*31b0*/  UMOV UR20, URZ ;  /* 0x000000ff00147c82 */ /* 0x000fe20008000000 */
[----:B------:R-:W-:Y:S01]  /*31c0*/  UMOV UR19, 0x1 ;  /* 0x0000000100137882 */ /* 0x000fe20000000000 */
[----:B------:R-:W-:Y:S01]  /*31d0*/  UMOV UR36, UR21 ;  /* 0x0000001500247c82 */ /* 0x000fe20008000000 */
[----:B------:R-:W-:Y:S01]  /*31e0*/  UMOV UR18, UR10 ;  /* 0x0000000a00127c82 */ /* 0x000fe20008000000 */
[----:B------:R-:W-:Y:S01]  /*31f0*/  UMOV UR17, UR23 ;  /* 0x0000001700117c82 */ /* 0x000fe20008000000 */
[----:B------:R-:W-:-:S05]  /*3200*/  UMOV UR16, URZ ;  /* 0x000000ff00107c82 */ /* 0x000fca0008000000 */
.L_x_59:
[----:B------:R-:W-:Y:S02]  /*3210*/  UIADD3 UR18, UPT, UPT, UR18, 0x1, URZ ;  /* 0x0000000112127890 */ /* 0x000fe4000fffe0ff */
[----:B---3--:R-:W-:Y:S02]  /*3220*/  ULEA UR6, UR36, UR4, 0x3 ;  /* 0x0000000424067291 */ /* 0x008fe4000f8e18ff */
[----:B------:R-:W-:Y:S01]  /*3230*/  UISETP.NE.AND UP1, UPT, UR18, URZ, UPT ;  /* 0x000000ff1200728c */ /* 0x000fe2000bf25270 */
[----:B--2---:R-:W-:Y:S10]  /*3240*/  @P2 BRA `(.L_x_56) ;  /* 0x00000000000c2947 */ /* 0x004ff40003800000 */
[----:B-1----:R-:W-:Y:S04]  /*3250*/  SHF.L.U32 R3, R8, 0x1f, RZ ;  /* 0x0000001f08037819 */ /* 0x002fe800000006ff */
[----:B------:R-:W1:Y:S02]  /*3260*/  SYNCS.PHASECHK.TRANS64.TRYWAIT P0, [UR6], R3 ;  /* 0x00000003ff0075a7 */ /* 0x000e640008001106 */
[----:B-1----:R-:W-:Y:S05]  /*3270*/  @!P0 BRA `(.L_x_57) ;  /* 0x0000006800ec8947 */ /* 0x002fea0003800000 */
.L_x_56:
[----:B------:R-:W-:Y:S01]  /*3280*/  UISETP.NE.AND UP2, UPT, UR17, 0x1, UPT ;  /* 0x000000011100788c */ /* 0x000fe2000bf45270 */
[----:B------:R-:W-:Y:S01]  /*3290*/  PLOP3.LUT P2, PT, PT, PT, PT, 0x80, 0x8 ;  /* 0x000000000008781c */ /* 0x000fe20003f4f070 */
[----:B------:R-:W-:Y:S04]  /*32a0*/  UIADD3 UR21, UPT, UPT, UR36, 0x1, URZ ;  /* 0x0000000124157890 */ /* 0x000fe8000fffe0ff */
[----:B------:R-:W-:Y:S01]  /*32b0*/  UISETP.NE.AND UP3, UPT, UR21, 0x6, UPT ;  /* 0x000000061500788c */ /* 0x000fe2000bf65270 */
[----:B------:R-:W-:Y:S03]  /*32c0*/  PLOP3.LUT P0, PT, PT, PT, UP2, 0x80, 0x8 ;  /* 0x000000000008781c */ /* 0x000fe60003f0f028 */
[----:B------:R-:W-:Y:S02]  /*32d0*/  USEL UR14, URZ, 0x1, UP3 ;  /* 0x00000001ff0e7887 */ /* 0x000fe40009800000 */
[----:B------:R-:W-:Y:S04]  /*32e0*/  USEL UR21, UR21, URZ, UP3 ;  /* 0x000000ff15157287 */ /* 0x000fe80009800000 */
[----:B------:R-:W-:Y:S01]  /*32f0*/  @UP2 ULEA UR5, UR21, UR4, 0x3 ;  /* 0x0000000415052291 */ /* 0x000fe2000f8e18ff */
[----:B------:R-:W-:Y:S04]  /*3300*/  LOP3.LUT R8, R8, UR14, RZ, 0x3c, !PT ;  /* 0x0000000e08087c12 */ /* 0x000fe8000f8e3cff */
[----:B-1----:R-:W-:Y:S04]  /*3310*/  @P0 SHF.L.U32 R0, R8, 0x1f, RZ ;  /* 0x0000001f08000819 */ /* 0x002fe800000006ff */
[----:B------:R1:W2:Y:S01]  /*3320*/  @P0 SYNCS.PHASECHK.TRANS64.TRYWAIT P2, [UR5], R0 ;  /* 0x00000000ff0005a7 */ /* 0x0002a20008041105 */
[----:B------:R-:W-:Y:S04]  /*3330*/  ULOP3.LUT UR5, UR19, 0x1, URZ, 0xc0, !UPT ;  /* 0x0000000113057892 */ /* 0x000fe8000f8ec0ff */
[----:B------:R-:W-:Y:S09]  /*3340*/  UISETP.NE.U32.AND UP2, UPT, UR5, 0x1, UPT ;  /* 0x000000010500788c */ /* 0x000ff2000bf45070 */
[----:B------:R-:W-:Y:S05]  /*3350*/  BRA.U UP2, `(.L_x_58) ;  /* 0x0000000102107547 */ /* 0x000fea000b800000 */
[----:B------:R-:W-:Y:S01]  /*3360*/  ULEA UR14, UR36, UR13, 0x7 ;  /* 0x0000000d240e7291 */ /* 0x000fe2000f8e38ff */
[----:B------:R-:W-:Y:S08]  /*3370*/  UMOV UR15, 0x4008 ;  /* 0x00004008000f7882 */ /* 0x000ff00000000000 */
[----:B------:R3:W-:Y:S01]  /*3380*/  UTCCP.T.S.128dp128bit tmem[UR27+0x100], gdesc[UR14] ;  /* 0x0001000e1b0079e7 */ /* 0x0007e20008180000 */
[----:B------:R-:W-:Y:S02]  /*3390*/  NOP ;  /* 0x0000000000007918 */ /* 0x000fe40000000000 */
.L_x_58:
[----:B------:R-:W-:Y:S01]  /*33a0*/  ELECT P0, URZ, PT ;  /* 0x0000000000ff782f */ /* 0x000fe20003800000 */
[----:B------:R-:W-:Y:S02]  /*33b0*/  ULEA UR5, UR20, UR26, 0x1 ;  /* 0x0000001a14057291 */ /* 0x000fe4000f8e08ff */
[----:B------:R-:W-:Y:S02]  /*33c0*/  ULEA UR30, UR36, UR12, 0xa ;  /* 0x0000000c241e7291 */ /* 0x000fe4000f8e50ff */
[----:B---3--:R-:W-:Y:S02]  /*33d0*/  UIADD3 UR14, UPT, UPT, UR5, 0x1, URZ ;  /* 0x00000001050e7890 */ /* 0x008fe4000fffe0ff */
[----:B------:R-:W-:Y:S02]  /*33e0*/  ULEA UR28, UR36, UR11, 0x9 ;  /* 0x0000000b241c7291 */ /* 0x000fe4000f8e48ff */
[----:B------:R-:W-:Y:S02]  /*33f0*/  ULOP3.LUT UR24, UR14, 0x1, URZ, 0xc0, !UPT ;  /* 0x000000010e187892 */ /* 0x000fe4000f8ec0ff */
[----:B------:R-:W-:Y:S02]  /*3400*/  UISETP.NE.U32.AND UP2, UPT, UR16, URZ, UPT ;  /* 0x000000ff1000728c */ /* 0x000fe4000bf45070 */
[----:B------:R-:W-:Y:S01]  /*3410*/  @P0 R2UR UR15, R2 ;  /* 0x00000000020f02ca */ /* 0x000fe200000e0000 */
[----:B------:R-:W-:Y:S02]  /*3420*/  ULOP3.LUT UR24, UR24, 0x14, URZ, 0xfc, !UPT ;  /* 0x0000001418187892 */ /* 0x000fe4000f8efcff */
[----:B------:R-:W-:Y:S02]  /*3430*/  UIADD3 UR34, UPT, UPT, UR30, 0x4, URZ ;  /* 0x000000041e227890 */ /* 0x000fe4000fffe0ff */
[----:B------:R-:W-:Y:S02]  /*3440*/  UIADD3 UR32, UPT, UPT, UR28, 0x2, URZ ;  /* 0x000000021c207890 */ /* 0x000fe4000fffe0ff */
[----:B------:R-:W-:Y:S01]  /*3450*/  ULOP3.LUT UR14, UR14, 0xfffffffe, URZ, 0xc0, !UPT ;  /* 0xfffffffe0e0e7892 */ /* 0x000fe2000f8ec0ff */
[----:B------:R-:W-:Y:S01]  /*3460*/  IMAD.U32 R3, RZ, RZ, UR24 ;  /* 0x00000018ff037e24 */ /* 0x000fe2000f8e00ff */
[----:B------:R-:W-:Y:S02]  /*3470*/  ULOP3.LUT UR24, UR5, 0xfffffffe, URZ, 0xc0, !UPT ;  /* 0xfffffffe05187892 */ /* 0x000fe4000f8ec0ff */
[----:B------:R-:W-:Y:S02]  /*3480*/  UIADD3 UR6, UPT, UPT, UR6, 0x30, URZ ;  /* 0x0000003006067890 */ /* 0x000fe4000fffe0ff */
[----:B------:R-:W-:Y:S01]  /*3490*/  UIADD3 UR19, UPT, UPT, UR19, 0x1, URZ ;  /* 0x0000000113137890 */ /* 0x000fe2000fffe0ff */
[----:B-1----:R-:W-:Y:S01]  /*34a0*/  IMAD.U32 R0, RZ, RZ, UR15 ;  /* 0x0000000fff007e24 */ /* 0x002fe2000f8e00ff */
[----:B------:R-:W-:Y:S02]  /*34b0*/  UIADD3 UR17, UPT, UPT, UR17, -0x1, URZ ;  /* 0xffffffff11117890 */ /* 0x000fe4000fffe0ff */
[----:B------:R-:W-:Y:S02]  /*34c0*/  ULOP3.LUT UR20, UR20, 0x1, URZ, 0x3c, !UPT ;  /* 0x0000000114147892 */ /* 0x000fe4000f8e3cff */
[----:B------:R-:W-:Y:S01]  /*34d0*/  @P0 PRMT R0, R3, 0x5410, R0 ;  /* 0x0000541003000816 */ /* 0x000fe20000000000 */
[----:B------:R-:W-:Y:S01]  /*34e0*/  UMOV UR31, 0x40004040 ;  /* 0x40004040001f7882 */ /* 0x000fe20000000000 */
[----:B------:R-:W-:Y:S01]  /*34f0*/  UMOV UR29, 0x80004020 ;  /* 0x80004020001d7882 */ /* 0x000fe20000000000 */
[----:B------:R-:W-:Y:S01]  /*3500*/  UMOV UR35, 0x40004040 ;  /* 0x4000404000237882 */ /* 0x000fe20000000000 */
[----:B------:R-:W-:Y:S01]  /*3510*/  @P0 R2UR UR15, R0 ;  /* 0x00000000000f02ca */ /* 0x000fe200000e0000 */
[----:B------:R3:W-:Y:S01]  /*3520*/  UTCHMMA gdesc[UR28], gdesc[UR30], tmem[UR8], tmem[UR24], idesc[UR25], UP2 ;  /* 0x00ff181e1c0075ea */ /* 0x0007e20009000008 */
[----:B------:R-:W-:Y:S01]  /*3530*/  UMOV UR33, 0x80004020 ;  /* 0x8000402000217882 */ /* 0x000fe20000000000 */
[----:B------:R-:W-:Y:S01]  /*3540*/  UMOV UR16, 0x1 ;  /* 0x0000000100107882 */ /* 0x000fe20000000000 */
[----:B------:R-:W-:Y:S09]  /*3550*/  UMOV UR36, UR21 ;  /* 0x0000001500247c82 */ /* 0x000ff20008000000 */
[----:B------:R3:W-:Y:S01]  /*3560*/  UTCHMMA gdesc[UR32], gdesc[UR34], tmem[UR8], tmem[UR14], idesc[UR15], UPT ;  /* 0x00ff0e22200075ea */ /* 0x0007e2000b800008 */
[----:B------:R3:W-:Y:S01]  /*3570*/  UTCBAR.MULTICAST [UR6], URZ, UR9 ;  /* 0x000000ff060073e9 */ /* 0x0007e20008000809 */
[----:B------:R-:W-:Y:S05]  /*3580*/  BRA.U UP1, `(.L_x_59) ;  /* 0xfffffffd01207547 */ /* 0x000fea000b83ffff */
.L_x_55:
[----:B------:R-:W-:Y:S01]  /*3590*/  UIADD3 UR22, UPT, UPT, UR22, 0x1, URZ ;  /* 0x0000000116167890 */ /* 0x000fe2000fffe0ff */
[C---:B------:R-:W-:Y:S01]  /*35a0*/  ISETP.NE.AND P0, PT, R10.reuse, 0x2, PT ;  /* 0x000000020a00780c */ /* 0x040fe20003f05270 */
[----:B------:R-:W-:Y:S02]  /*35b0*/  UIADD3 UR7, UPT, UPT, UR7, 0xd0, URZ ;  /* 0x000000d007077890 */ /* 0x000fe4000fffe0ff */
[----:B------:R-:W-:Y:S01]  /*35c0*/  UISETP.NE.AND UP1, UPT, UR22, 0x2, UPT ;  /* 0x000000021600788c */ /* 0x000fe2000bf25270 */
[----:B-1----:R-:W-:Y:S02]  /*35d0*/  SEL R0, RZ, 0x1, P0 ;  /* 0x00000001ff007807 */ /* 0x002fe40000000000 */
[----:B------:R-:W-:Y:S01]  /*35e0*/  SEL R10, R10, RZ, P0 ;  /* 0x000000ff0a0a7207 */ /* 0x000fe20000000000 */
[----:B------:R-:W-:Y:S01]  /*35f0*/  USEL UR5, URZ, 0x1, UP1 ;  /* 0x00000001ff057887 */ /* 0x000fe20008800000 */
[----:B------:R-:W-:Y:S01]  /*3600*/  LOP3.LUT R9, R9, R0, RZ, 0x3c, !PT ;  /* 0x0000000009097212 */ /* 0x000fe200078e3cff */
[----:B------:R-:W-:Y:S01]  /*3610*/  USEL UR22, UR22, URZ, UP1 ;  /* 0x000000ff16167287 */ /* 0x000fe20008800000 */
[----:B------:R1:W-:Y:S03]  /*3620*/  UTCBAR [UR7], URZ ;  /* 0x000000ff070073e9 */ /* 0x0003e600080000ff */
[----:B------:R-:W-:Y:S01]  /*3630*/  LOP3.LUT R11, R11, UR5, RZ, 0x3c, !PT ;  /* 0x000000050b0b7c12 */ /* 0x000fe2000f8e3cff */
[----:B------:R-:W-:Y:S07]  /*3640*/  @P1 BRA `(.L_x_60) ;  /* 0xfffffff800641947 */ /* 0x000fee000383ffff */
[----:B------:R-:W4:Y:S01]  /*3650*/  S2UR UR5, SR_CgaCtaId ;  /* 0x00000000000579c3 */ /* 0x000f220000008800 */
[----:B------:R-:W-:Y:S01]  /*3660*/  ELECT P0, URZ, PT ;  /* 0x0000000000ff782f */ /* 0x000fe20003800000 */
[----:B------:R-:W-:Y:S01]  /*3670*/  IMAD.MOV.U32 R0, RZ, RZ, 0x1 ;  /* 0x00000001ff007424 */ /* 0x000fe200078e00ff */
[----:B------:R-:W-:Y:S01]  /*3680*/  UIADD3 UR4, UPT, UPT, UR4, 0xe0, URZ ;  /* 0x000000e004047890 */ /* 0x000fe2000fffe0ff */
[----:B------:R-:W-:Y:S01]  /*3690*/  SHF.L.U32 R3, R11, 0x1f, RZ ;  /* 0x0000001f0b037819 */ /* 0x000fe200000006ff */
[----:B---3--:R-:W-:-:S03]  /*36a0*/  UMOV UR6, 0x40 ;  /* 0x0000004000067882 */ /* 0x008fc60000000000 */
[----:B------:R-:W-:Y:S01]  /*36b0*/  UVIRTCOUNT.DEALLOC.SMPOOL 0x80 ;  /* 0x000000800000784c */ /* 0x000fe20000000000 */
[----:B----4-:R-:W-:Y:S02]  /*36c0*/  ULEA UR5, UR5, UR6, 0x18 ;  /* 0x0000000605057291 */ /* 0x010fe4000f8ec0ff */
[----:B------:R-:W-:-:S07]  /*36d0*/  ULEA UR6, UR22, UR4, 0x3 ;  /* 0x0000000416067291 */ /* 0x000fce000f8e18ff */
[----:B------:R3:W-:Y:S02]  /*36e0*/  @P0 STS.U8 [UR5+0x1c], R0 ;  /* 0x00001c00ff000988 */ /* 0x0007e40008000005 */
[----:B------:R-:W4:Y:S02]  /*36f0*/  SYNCS.PHASECHK.TRANS64.TRYWAIT P0, [UR6], R3 ;  /* 0x00000003ff0075a7 */ /* 0x000f240008001106 */
[----:B---34-:R-:W-:Y:S05]  /*3700*/  @!P0 BRA `(.L_x_61) ;  /* 0x0000006400e08947 */ /* 0x018fea0003800000 */
.L_x_153:
[----:B-1----:R-:W-:-:S04]  /*3710*/  UIADD3 UR7, UPT, UPT, UR22, 0x1, URZ ;  /* 0x0000000116077890 */ /* 0x002fc8000fffe0ff */
[----:B------:R-:W-:-:S04]  /*3720*/  UISETP.NE.AND UP0, UPT, UR7, 0x2, UPT ;  /* 0x000000020700788c */ /* 0x000fc8000bf05270 */
[----:B------:R-:W-:Y:S02]  /*3730*/  USEL UR6, URZ, 0x1, UP0 ;  /* 0x00000001ff067887 */ /* 0x000fe40008000000 */
[----:B------:R-:W-:-:S04]  /*3740*/  USEL UR7, UR7, URZ, UP0 ;  /* 0x000000ff07077287 */ /* 0x000fc80008000000 */
[----:B------:R-:W-:Y:S01]  /*3750*/  ULEA UR7, UR7, UR4, 0x3 ;  /* 0x0000000407077291 */ /* 0x000fe2000f8e18ff */
[----:B---3--:R-:W-:-:S04]  /*3760*/  LOP3.LUT R3, R11, UR6, RZ, 0x3c, !PT ;  /* 0x000000060b037c12 */ /* 0x008fc8000f8e3cff */
[----:B------:R-:W-:-:S04]  /*3770*/  SHF.L.U32 R3, R3, 0x1f, RZ ;  /* 0x0000001f03037819 */ /* 0x000fc800000006ff */
[----:B------:R-:W1:Y:S02]  /*3780*/  SYNCS.PHASECHK.TRANS64.TRYWAIT P0, [UR7], R3 ;  /* 0x00000003ff0075a7 */ /* 0x000e640008001107 */
[----:B-1----:R-:W-:Y:S05]  /*3790*/  @!P0 BRA `(.L_x_62) ;  /* 0x0000006400d48947 */ /* 0x002fea0003800000 */
.L_x_155:
[----:B------:R-:W-:Y:S01]  /*37a0*/  NOP ;  /* 0x0000000000007918 */ /* 0x000fe20000000000 */
[----:B-1----:R-:W1:Y:S01]  /*37b0*/  LDS R0, [UR5+0x14] ;  /* 0x00001405ff007984 */ /* 0x002e620008000800 */
[----:B------:R-:W-:Y:S01]  /*37c0*/  ULOP3.LUT UR6, UR27, 0xffff, URZ, 0xc0, !UPT ;  /* 0x0000ffff1b067892 */ /* 0x000fe2000f8ec0ff */
[----:B------:R-:W-:Y:S01]  /*37d0*/  UMOV UR8, 0xffff ;  /* 0x0000ffff00087882 */ /* 0x000fe20000000000 */
[----:B------:R-:W-:Y:S02]  /*37e0*/  UMOV UR4, 0x1 ;  /* 0x0000000100047882 */ /* 0x000fe40000000000 */
[----:B------:R-:W-:-:S04]  /*37f0*/  USHF.R.U32.HI UR6, URZ, 0x5, UR6 ;  /* 0x00000005ff067899 */ /* 0x000fc80008011606 */
[----:B------:R-:W-:Y:S02]  /*3800*/  USHF.L.U32 UR8, UR8, UR6, URZ ;  /* 0x0000000608087299 */ /* 0x000fe400080006ff */
[----:B------:R-:W-:-:S04]  /*3810*/  USHF.L.U32 UR4, UR4, UR6, URZ ;  /* 0x0000000604047299 */ /* 0x000fc800080006ff */
[----:B-1----:R-:W-:-:S04]  /*3820*/  LOP3.LUT R0, R0, UR8, RZ, 0xc0, !PT ;  /* 0x0000000800007c12 */ /* 0x002fc8000f8ec0ff */
[----:B------:R-:W-:-:S13]  /*3830*/  ISETP.NE.AND P0, PT, R0, UR8, PT ;  /* 0x0000000800007c0c */ /* 0x000fda000bf05270 */
[----:B------:R-:W-:Y:S05]  /*3840*/  @P0 BRA `(.L_x_63) ;  /* 0x0000000000580947 */ /* 0x000fea0003800000 */
[----:B------:R-:W1:Y:S02]  /*3850*/  LDS R0, [UR5+0x18] ;  /* 0x00001805ff007984 */ /* 0x000e640008000800 */
[----:B-1----:R-:W-:-:S04]  /*3860*/  LOP3.LUT R0, R0, UR4, RZ, 0xc0, !PT ;  /* 0x0000000400007c12 */ /* 0x002fc8000f8ec0ff */
[----:B------:R-:W-:-:S13]  /*3870*/  ISETP.NE.AND P0, PT, R0, UR4, PT ;  /* 0x0000000400007c0c */ /* 0x000fda000bf05270 */
[----:B------:R-:W-:Y:S05]  /*3880*/  @P0 BRA `(.L_x_64) ;  /* 0x00000000003c0947 */ /* 0x000fea0003800000 */
[----:B------:R-:W1:Y:S01]  /*3890*/  S2R R2, SR_LANEID ;  /* 0x0000000000027919 */ /* 0x000e620000000000 */
[----:B------:R-:W-:Y:S01]  /*38a0*/  ULOP3.LUT UR8, URZ, UR8, URZ, 0x33, !UPT ;  /* 0x00000008ff087292 */ /* 0x000fe2000f8e33ff */
[----:B------:R-:W-:Y:S01]  /*38b0*/  LOP3.LUT R4, RZ, UR4, RZ, 0x33, !PT ;  /* 0x00000004ff047c12 */ /* 0x000fe2000f8e33ff */
[----:B------:R-:W-:Y:S02]  /*38c0*/  VOTEU.ANY UR7, UPT, PT ;  /* 0x0000000000077886 */ /* 0x000fe400038e0100 */
[----:B------:R-:W-:Y:S01]  /*38d0*/  UFLO.U32 UR7, UR7 ;  /* 0x00000007000772bd */ /* 0x000fe200080e0000 */
[----:B------:R-:W3:Y:S01]  /*38e0*/  REDUX UR4, R4 ;  /* 0x00000000040473c4 */ /* 0x000ee20000000000 */
[----:B------:R-:W-:-:S06]  /*38f0*/  IMAD.U32 R0, RZ, RZ, UR8 ;  /* 0x00000008ff007e24 */ /* 0x000fcc000f8e00ff */
[----:B------:R4:W-:Y:S01]  /*3900*/  UTCATOMSWS.AND URZ, UR8 ;  /* 0x0000000800ff79e3 */ /* 0x0009e20008000000 */
[----:B------:R-:W2:Y:S01]  /*3910*/  REDUX UR6, R0 ;  /* 0x00000000000673c4 */ /* 0x000ea20000000000 */
[----:B-1----:R-:W-:Y:S01]  /*3920*/  ISETP.EQ.U32.AND P0, PT, R2, UR7, PT ;  /* 0x0000000702007c0c */ /* 0x002fe2000bf02070 */
[----:B---3--:R-:W-:Y:S01]  /*3930*/  IMAD.U32 R2, RZ, RZ, UR4 ;  /* 0x00000004ff027e24 */ /* 0x008fe2000f8e00ff */
[----:B--2---:R-:W-:-:S11]  /*3940*/  MOV R3, UR6 ;  /* 0x0000000600037c02 */ /* 0x004fd60008000f00 */
[----:B------:R4:W-:Y:S04]  /*3950*/  @P0 ATOMS.AND RZ, [UR5+0x14], R3 ;  /* 0x00001403ffff098c */ /* 0x0009e8000a800005 */
[----:B------:R4:W-:Y:S01]  /*3960*/  @P0 ATOMS.AND RZ, [UR5+0x18], R2 ;  /* 0x00001802ffff098c */ /* 0x0009e2000a800005 */
[----:B------:R-:W-:Y:S05]  /*3970*/  BRA `(.L_x_65) ;  /* 0x0000000000147947 */ /* 0x000fea0003800000 */
.L_x_64:
[----:B------:R-:W-:Y:S02]  /*3980*/  MOV R2, 0x39a0 ;  /* 0x000039a000027802 */ /* 0x000fe40000000f00 */
[----:B--2--5:R-:W-:Y:S05]  /*3990*/  CALL.REL.NOINC `($__internal_0_$__cuda_sm10x_tcgen05_guardrail_trap_col_being_dealloced_not_returned_by_alloc) ;  /* 0x0000006800bc7944 */ /* 0x024fea0003c00000 */
[----:B------:R-:W-:Y:S05]  /*39a0*/  BRA `(.L_x_65) ;  /* 0x0000000000087947 */ /* 0x000fea0003800000 */
.L_x_63:
[----:B------:R-:W-:Y:S02]  /*39b0*/  MOV R2, 0x39d0 ;  /* 0x000039d000027802 */ /* 0x000fe40000000f00 */
[----:B--2--5:R-:W-:Y:S05]  /*39c0*/  CALL.REL.NOINC `($__internal_2_$__cuda_sm10x_tcgen05_guardrail_trap_unallocated_columns_being_dealloced) ;  /* 0x0000006800c87944 */ /* 0x024fea0003c00000 */
.L_x_65:
[----:B------:R-:W-:Y:S01]  /*39d0*/  NOP ;  /* 0x0000000000007918 */ /* 0x000fe20000000000 */
[----:B----4-:R-:W-:Y:S05]  /*39e0*/  EXIT ;  /* 0x000000000000794d */ /* 0x010fea0003800000 */
.L_x_48:
[----:B------:R-:W-:Y:S05]  /*39f0*/  BRA.U !UP0, `(.L_x_66) ;  /* 0x0000001508507547 */ /* 0x000fea000b800000 */
[----:B------:R-:W1:Y:S01]  /*3a00*/  LDC R0, c[0x0][0xd30] ;  /* 0x00034c00ff007b82 */ /* 0x000e620000000800 */
[----:B------:R-:W-:Y:S01]  /*3a10*/  UMOV UR4, 0x400 ;  /* 0x0000040000047882 */ /* 0x000fe20000000000 */
[----:B------:R-:W-:Y:S01]  /*3a20*/  UISETP.NE.AND UP0, UPT, UR8, 0x2, UPT ;  /* 0x000000020800788c */ /* 0x000fe2000bf05270 */
[----:B------:R-:W-:Y:S01]  /*3a30*/  IMAD.MOV.U32 R36, RZ, RZ, 0x1 ;  /* 0x00000001ff247424 */ /* 0x000fe200078e00ff */
[----:B------:R-:W-:Y:S01]  /*3a40*/  ULEA UR4, UR37, UR4, 0x18 ;  /* 0x0000000425047291 */ /* 0x000fe2000f8ec0ff */
[----:B------:R-:W-:Y:S01]  /*3a50*/  CS2R R34, SRZ ;  /* 0x0000000000227805 */ /* 0x000fe2000001ff00 */
[----:B------:R-:W-:Y:S01]  /*3a60*/  IMAD.MOV.U32 R32, RZ, RZ, 0x4000 ;  /* 0x00004000ff207424 */ /* 0x000fe200078e00ff */
[----:B------:R-:W-:Y:S01]  /*3a70*/  UPLOP3.LUT UP1, UPT, UPT, UPT, UPT, 0x40, 0x4 ;  /* 0x000000000004789c */ /* 0x000fe20003f2e870 */
[----:B------:R-:W2:Y:S01]  /*3a80*/  LDC R27, c[0x0][0x370] ;  /* 0x0000dc00ff1b7b82 */ /* 0x000ea20000000800 */
[----:B------:R-:W-:Y:S02]  /*3a90*/  UIADD3 UR5, UPT, UPT, UR4, 0x78, URZ ;  /* 0x0000007804057890 */ /* 0x000fe4000fffe0ff */
[----:B------:R-:W-:-:S02]  /*3aa0*/  USEL UR6, URZ, 0x1, UP0 ;  /* 0x00000001ff067887 */ /* 0x000fc40008000000 */
[----:B------:R-:W-:Y:S02]  /*3ab0*/  UIADD3 UR57, UPT, UPT, UR4, 0x60, URZ ;  /* 0x0000006004397890 */ /* 0x000fe4000fffe0ff */
[----:B------:R-:W-:Y:S01]  /*3ac0*/  UIADD3 UR49, UPT, UPT, UR4, 0x68, URZ ;  /* 0x0000006804317890 */ /* 0x000fe2000fffe0ff */
[----:B------:R-:W4:Y:S01]  /*3ad0*/  LDC R8, c[0x0][0xd0c] ;  /* 0x00034300ff087b82 */ /* 0x000f220000000800 */
[----:B------:R-:W-:Y:S02]  /*3ae0*/  UIADD3 UR41, UPT, UPT, UR4, 0x70, URZ ;  /* 0x0000007004297890 */ /* 0x000fe4000fffe0ff */
[----:B------:R-:W-:-:S05]  /*3af0*/  UPRMT UR5, UR37, 0x654, UR5 ;  /* 0x0000065425057896 */ /* 0x000fca0008000005 */
[----:B------:R-:W2:Y:S01]  /*3b00*/  LDC R21, c[0x0][0xd20] ;  /* 0x00034800ff157b82 */ /* 0x000ea20000000800 */
[----:B-1----:R-:W-:-:S07]  /*3b10*/  ISETP.NE.AND P1, PT, R0, 0x1, PT ;  /* 0x000000010000780c */ /* 0x002fce0003f25270 */
[----:B------:R-:W1:Y:S08]  /*3b20*/  LDC.64 R38, c[0x0][0x348] ;  /* 0x0000d200ff267b82 */ /* 0x000e700000000a00 */
[----:B------:R-:W1:Y:S08]  /*3b30*/  LDC.64 R18, c[0x0][0xa88] ;  /* 0x0002a200ff127b82 */ /* 0x000e700000000a00 */
[----:B------:R-:W1:Y:S08]  /*3b40*/  LDC.64 R24, c[0x0][0xd10] ;  /* 0x00034400ff187b82 */ /* 0x000e700000000a00 */
[----:B------:R-:W1:Y:S08]  /*3b50*/  LDC.64 R6, c[0x0][0xd18] ;  /* 0x00034600ff067b82 */ /* 0x000e700000000a00 */
[----:B------:R-:W1:Y:S08]  /*3b60*/  LDC.64 R4, c[0x0][0xd28] ;  /* 0x00034a00ff047b82 */ /* 0x000e700000000a00 */
[----:B------:R-:W1:Y:S08]  /*3b70*/  LDC.64 R22, c[0x0][0xa90] ;  /* 0x0002a400ff167b82 */ /* 0x000e700000000a00 */
[----:B--2-4-:R-:W1:Y:S02]  /*3b80*/  LDC R26, c[0x0][0x374] ;  /* 0x0000dd00ff1a7b82 */ /* 0x014e640000000800 */
.L_x_77:
[C---:B------:R-:W-:Y:S02]  /*3b90*/  LEA R0, R35.reuse, UR4, 0x3 ;  /* 0x0000000423007c11 */ /* 0x040fe4000f8e18ff */
[----:B------:R-:W-:Y:S02]  /*3ba0*/  SHF.L.U32 R3, R34, 0x1f, RZ ;  /* 0x0000001f22037819 */ /* 0x000fe400000006ff */
[----:B------:R-:W-:Y:S02]  /*3bb0*/  LEA R28, R35, UR4, 0x4 ;  /* 0x00000004231c7c11 */ /* 0x000fe4000f8e20ff */
[----:B------:R-:W2:Y:S02]  /*3bc0*/  SYNCS.PHASECHK.TRANS64.TRYWAIT P0, [R0+URZ+0xb0], R3 ;  /* 0x0000b003000075a7 */ /* 0x000ea400080011ff */
[----:B--2-4-:R-:W-:Y:S05]  /*3bd0*/  @!P0 BRA `(.L_x_67) ;  /* 0x0000006000dc8947 */ /* 0x014fea0003800000 */
.L_x_156:
[----:B---3--:R-:W-:Y:S01]  /*3be0*/  ISETP.GE.AND P0, PT, R2, 0x1, PT ;  /* 0x000000010200780c */ /* 0x008fe20003f06270 */
[----:B------:R-:W3:Y:S01]  /*3bf0*/  LDS.128 R28, [R28+0x120] ;  /* 0x000120001c1c7984 */ /* 0x000ee20000000c00 */
[----:B--2---:R-:W-:Y:S01]  /*3c00*/  VIADD R0, R0, 0xc0 ;  /* 0x000000c000007836 */ /* 0x004fe20000000000 */
[----:B------:R-:W-:Y:S01]  /*3c10*/  @!PT LDS RZ, [RZ] ;  /* 0x00000000fffff984 */ /* 0x000fe20000000800 */
[----:B------:R-:W-:Y:S01]  /*3c20*/  @!PT LDS RZ, [RZ] ;  /* 0x00000000fffff984 */ /* 0x000fe20000000800 */
[----:B------:R-:W-:Y:S01]  /*3c30*/  @!PT LDS RZ, [RZ] ;  /* 0x00000000fffff984 */ /* 0x000fe20000000800 */
[----:B------:R-:W-:Y:S01]  /*3c40*/  @!PT LDS RZ, [RZ] ;  /* 0x00000000fffff984 */ /* 0x000fe20000000800 */
[----:B------:R2:W-:Y:S06]  /*3c50*/  MEMBAR.ALL.CTA ;  /* 0x0000000000007992 */ /* 0x0005ec0000008000 */
[----:B--2---:R-:W2:Y:S01]  /*3c60*/  FENCE.VIEW.ASYNC.S ;  /* 0x00000000000073c6 */ /* 0x004ea20000000000 */
[----:B------:R-:W-:Y:S04]  /*3c70*/  PRMT R0, RZ, 0x654, R0 ;  /* 0x00000654ff007816 */ /* 0x000fe80000000000 */
[----:B--2---:R2:W-:Y:S01]  /*3c80*/  SYNCS.ARRIVE.TRANS64.RED.A1T0 RZ, [R0+URZ], RZ ;  /* 0x000000ff00ff79a7 */ /* 0x0045e200081004ff */
[----:B---3--:R-:W-:Y:S11]  /*3c90*/  LOP3.LUT P3, RZ, R30, 0x1, RZ, 0xc0, !PT ;  /* 0x000000011eff7812 */ /* 0x008ff6000786c0ff */
[----:B------:R-:W-:Y:S02]  /*3ca0*/  @!UPT UIADD3 URZ, UPT, UPT, URZ, URZ, URZ ;  /* 0x000000fffffff290 */ /* 0x000fe4000fffe0ff */
[----:B------:R-:W-:Y:S02]  /*3cb0*/  @P3 MOV R13, R28 ;  /* 0x0000001c000d3202 */ /* 0x000fe40000000f00 */
[----:B------:R-:W-:Y:S01]  /*3cc0*/  @P3 LOP3.LUT R10, R29, 0xffff, RZ, 0xc0, !PT ;  /* 0x0000ffff1d0a3812 */ /* 0x000fe200078ec0ff */
[----:B--2---:R-:W-:Y:S06]  /*3cd0*/  @!P0 BRA `(.L_x_68) ;  /* 0x0000000000a48947 */ /* 0x004fec0003800000 */
[----:B-1----:R-:W-:Y:S01]  /*3ce0*/  IMAD.HI.U32 R42, R26, R7, RZ ;  /* 0x000000071a2a7227 */ /* 0x002fe200078e00ff */
[----:B------:R-:W-:Y:S02]  /*3cf0*/  ISETP.NE.AND P0, PT, R6, 0x1, PT ;  /* 0x000000010600780c */ /* 0x000fe40003f05270 */
[----:B------:R-:W-:Y:S01]  /*3d00*/  ISETP.NE.AND P2, PT, R2, 0x1, PT ;  /* 0x000000010200780c */ /* 0x000fe20003f45270 */
[-C--:B------:R-:W-:Y:S01]  /*3d10*/  IMAD.HI.U32 R40, R27, R24.reuse, RZ ;  /* 0x000000181b287227 */ /* 0x080fe200078e00ff */
[----:B------:R-:W-:Y:S02]  /*3d20*/  SHF.R.U32.HI R37, RZ, R21, R42 ;  /* 0x00000015ff257219 */ /* 0x000fe4000001162a */
[----:B------:R-:W-:Y:S01]  /*3d30*/  ISETP.NE.AND P4, PT, R8, 0x1, PT ;  /* 0x000000010800780c */ /* 0x000fe20003f85270 */
[----:B-----5:R-:W-:Y:S01]  /*3d40*/  IMAD.HI.U32 R46, R10, R7, RZ ;  /* 0x000000070a2e7227 */ /* 0x020fe200078e00ff */
[----:B------:R-:W-:Y:S02]  /*3d50*/  SHF.R.U32.HI R40, RZ, R25, R40 ;  /* 0x00000019ff287219 */ /* 0x000fe40000011628 */
[----:B------:R-:W-:Y:S01]  /*3d60*/  SEL R3, R26, R37, !P0 ;  /* 0x000000251a037207 */ /* 0x000fe20004000000 */
[----:B------:R-:W-:Y:S01]  /*3d70*/  IMAD.HI.U32 R42, R13, R24, RZ ;  /* 0x000000180d2a7227 */ /* 0x000fe200078e00ff */
[----:B------:R-:W-:Y:S02]  /*3d80*/  SEL R11, R27, R40, !P4 ;  /* 0x000000281b0b7207 */ /* 0x000fe40006000000 */
[----:B------:R-:W-:Y:S01]  /*3d90*/  SHF.R.U32.HI R37, RZ, R21, R46 ;  /* 0x00000015ff257219 */ /* 0x000fe2000001162e */
[-C--:B------:R-:W-:Y:S01]  /*3da0*/  IMAD.HI.U32 R44, R3, R4.reuse, RZ ;  /* 0x00000004032c7227 */ /* 0x080fe200078e00ff */
[----:B------:R-:W-:Y:S02]  /*3db0*/  SHF.R.U32.HI R42, RZ, R25, R42 ;  /* 0x00000019ff2a7219 */ /* 0x000fe4000001162a */
[----:B------:R-:W-:Y:S01]  /*3dc0*/  SEL R9, R10, R37, !P0 ;  /* 0x000000250a097207 */ /* 0x000fe20004000000 */
[-C--:B------:R-:W-:Y:S01]  /*3dd0*/  IMAD.HI.U32 R40, R11, R4.reuse, RZ ;  /* 0x000000040b287227 */ /* 0x080fe200078e00ff */
[-C--:B------:R-:W-:Y:S03]  /*3de0*/  @P2 SHF.R.U32.HI R3, RZ, R5.reuse, R44 ;  /* 0x00000005ff032219 */ /* 0x080fe6000001162c */
[----:B------:R-:W-:Y:S01]  /*3df0*/  IMAD.HI.U32 R16, R9, R4, RZ ;  /* 0x0000000409107227 */ /* 0x000fe200078e00ff */
[----:B------:R-:W-:Y:S03]  /*3e00*/  @P2 SHF.R.U32.HI R11, RZ, R5, R40 ;  /* 0x00000005ff0b2219 */ /* 0x000fe60000011628 */
[C---:B------:R-:W-:Y:S01]  /*3e10*/  IMAD R12, R2.reuse, R3, RZ ;  /* 0x00000003020c7224 */ /* 0x040fe200078e02ff */
[----:B------:R-:W-:Y:S01]  /*3e20*/  SEL R3, R13, R42, !P4 ;  /* 0x0000002a0d037207 */ /* 0x000fe20006000000 */
[C---:B------:R-:W-:Y:S01]  /*3e30*/  IMAD R14, R2.reuse, R11, RZ ;  /* 0x0000000b020e7224 */ /* 0x040fe200078e02ff */
[----:B------:R-:W-:Y:S02]  /*3e40*/  SHF.R.U32.HI R16, RZ, R5, R16 ;  /* 0x00000005ff107219 */ /* 0x000fe40000011610 */
[C---:B------:R-:W-:Y:S02]  /*3e50*/  ISETP.GE.AND P0, PT, R9.reuse, R12, PT ;  /* 0x0000000c0900720c */ /* 0x040fe40003f06270 */
[----:B------:R-:W-:Y:S02]  /*3e60*/  SEL R17, R9, R16, !P2 ;  /* 0x0000001009117207 */ /* 0x000fe40005000000 */
[C---:B------:R-:W-:Y:S03]  /*3e70*/  ISETP.GE.OR P0, PT, R3.reuse, R14, P0 ;  /* 0x0000000e0300720c */ /* 0x040fe60000706670 */
[----:B------:R-:W-:Y:S04]  /*3e80*/  IMAD.MOV R15, RZ, RZ, -R17 ;  /* 0x000000ffff0f7224 */ /* 0x000fe800078e0a11 */
[----:B------:R-:W-:Y:S06]  /*3e90*/  IMAD R15, R2, R15, R9 ;  /* 0x0000000f020f7224 */ /* 0x000fec00078e0209 */
[C---:B------:R-:W-:Y:S05]  /*3ea0*/  @!P0 IMAD.HI.U32 R12, R3.reuse, R4, RZ ;  /* 0x00000004030c8227 */ /* 0x040fea00078e00ff */
[----:B------:R-:W-:Y:S04]  /*3eb0*/  @!P0 SHF.R.U32.HI R12, RZ, R5, R12 ;  /* 0x00000005ff0c8219 */ /* 0x000fe8000001160c */
[----:B------:R-:W-:Y:S01]  /*3ec0*/  @!P0 SEL R0, R3, R12, !P2 ;  /* 0x0000000c03008207 */ /* 0x000fe20005000000 */
[----:B------:R-:W-:Y:S03]  /*3ed0*/  IMAD.MOV R12, RZ, RZ, -R3 ;  /* 0x000000ffff0c7224 */ /* 0x000fe600078e0a03 */
[----:B------:R-:W-:Y:S01]  /*3ee0*/  @!P0 IADD3 R16, PT, PT, R17, -R0, RZ ;  /* 0x8000000011108210 */ /* 0x000fe20007ffe0ff */
[----:B------:R-:W-:Y:S01]  /*3ef0*/  @!P0 IMAD R0, R11, R15, R0 ;  /* 0x0000000f0b008224 */ /* 0x000fe200078e0200 */
[----:B------:R-:W-:Y:S01]  /*3f00*/  IADD3 R11, PT, PT, -R9, RZ, RZ ;  /* 0x000000ff090b7210 */ /* 0x000fe20007ffe1ff */
[----:B------:R-:W-:Y:S02]  /*3f10*/  IMAD R13, R8, R12, R13 ;  /* 0x0000000c080d7224 */ /* 0x000fe400078e020d */
[----:B------:R-:W-:Y:S02]  /*3f20*/  @!P0 IMAD R9, R16, R2, R3 ;  /* 0x0000000210098224 */ /* 0x000fe400078e0203 */
[----:B------:R-:W-:Y:S02]  /*3f30*/  @!P0 IMAD.MOV.U32 R3, RZ, RZ, R0 ;  /* 0x000000ffff038224 */ /* 0x000fe400078e0000 */
[----:B------:R-:W-:Y:S02]  /*3f40*/  IMAD R10, R6, R11, R10 ;  /* 0x0000000b060a7224 */ /* 0x000fe400078e020a */
[----:B------:R-:W-:Y:S02]  /*3f50*/  IMAD R13, R3, R8, R13 ;  /* 0x00000008030d7224 */ /* 0x000fe400078e020d */
[----:B------:R-:W-:Y:S02]  /*3f60*/  IMAD R10, R9, R6, R10 ;  /* 0x00000006090a7224 */ /* 0x000fe400078e020a */
.L_x_68:
[----:B------:R-:W-:Y:S05]  /*3f70*/  BRA.U UP1, `(.L_x_69) ;  /* 0x0000000101107547 */ /* 0x000fea000b800000 */
[----:B------:R-:W-:Y:S04]  /*3f80*/  MOV R0, UR6 ;  /* 0x0000000600007c02 */ /* 0x000fe80008000f00 */
[----:B------:R-:W-:Y:S04]  /*3f90*/  SHF.L.U32 R3, R0, 0x1f, RZ ;  /* 0x0000001f00037819 */ /* 0x000fe800000006ff */
[----:B------:R-:W2:Y:S02]  /*3fa0*/  SYNCS.PHASECHK.TRANS64.TRYWAIT P0, [UR4+0xa8], R3 ;  /* 0x0000a803ff0075a7 */ /* 0x000ea40008001104 */
[----:B--2---:R-:W-:Y:S05]  /*3fb0*/  @!P0 BRA `(.L_x_70) ;  /* 0x0000005c00f88947 */ /* 0x004fea0003800000 */
.L_x_69:
[----:B-1----:R-:W-:Y:S01]  /*3fc0*/  ISETP.NE.U32.AND P0, PT, R22, RZ, PT ;  /* 0x000000ff1600720c */ /* 0x002fe20003f05070 */
[----:B------:R-:W-:Y:S01]  /*3fd0*/  USHF.L.U32 UR58, UR11, 0x7, URZ ;  /* 0x000000070b3a7899 */ /* 0x000fe200080006ff */
[----:B------:R-:W-:Y:S02]  /*3fe0*/  R2UR UR59, R20 ;  /* 0x00000000143b72ca */ /* 0x000fe400000e0000 */
[C---:B------:R-:W-:Y:S02]  /*3ff0*/  ISETP.NE.AND.EX P0, PT, R23.reuse, RZ, PT, P0 ;  /* 0x000000ff1700720c */ /* 0x040fe40003f05300 */
[----:B------:R-:W-:Y:S02]  /*4000*/  ISETP.NE.U32.AND P2, PT, R22, RZ, PT ;  /* 0x000000ff1600720c */ /* 0x000fe40003f45070 */
[----:B------:R-:W-:Y:S02]  /*4010*/  SHF.L.U32 R11, R36, 0x1f, RZ ;  /* 0x0000001f240b7819 */ /* 0x000fe400000006ff */
[----:B------:R-:W-:Y:S05]  /*4020*/  ISETP.NE.AND.EX P2, PT, R23, RZ, PT, P2 ;  /* 0x000000ff1700720c */ /* 0x000fea0003f45320 */
[----:B------:R-:W-:Y:S02]  /*4030*/  USHF.L.U32 UR59, UR59, 0x7, URZ ;  /* 0x000000073b3b7899 */ /* 0x000fe400080006ff */
[----:B------:R-:W-:Y:S10]  /*4040*/  @!P0 BRA `(.L_x_71) ;  /* 0x00000000002c8947 */ /* 0x000ff40003800000 */
[----:B------:R-:W-:Y:S01]  /*4050*/  ISETP.NE.U32.AND P0, PT, R18, RZ, PT ;  /* 0x000000ff1200720c */ /* 0x000fe20003f05070 */
[----:B------:R-:W-:Y:S03]  /*4060*/  IMAD.MOV.U32 R93, RZ, RZ, 0x1 ;  /* 0x00000001ff5d7424 */ /* 0x000fe600078e00ff */
[----:B------:R-:W-:Y:S11]  /*4070*/  ISETP.NE.AND.EX P0, PT, R19, RZ, PT, P0 ;  /* 0x000000ff1300720c */ /* 0x000ff60003f05300 */
[----:B------:R-:W-:Y:S02]  /*4080*/  @!UPT UIADD3 URZ, UPT, UPT, URZ, URZ, URZ ;  /* 0x000000fffffff290 */ /* 0x000fe4000fffe0ff */
[----:B------:R-:W1:Y:S01]  /*4090*/  @P0 LDC.64 R14, c[0x0][0xa88] ;  /* 0x0002a200ff0e0b82 */ /* 0x000e620000000a00 */
[----:B--2---:R-:W-:Y:S04]  /*40a0*/  @P0 IMAD R0, R22, UR36, RZ ;  /* 0x0000002416000c24 */ /* 0x004fe8000f8e02ff */
[----:B-1----:R-:W-:Y:S04]  /*40b0*/  @P0 IMAD.WIDE R14, R0, 0x4, R14 ;  /* 0x00000004000e0825 */ /* 0x002fe800078e020e */
[----:B------:R-:W-:Y:S01]  /*40c0*/  HFMA2 R0, -RZ, RZ, 0, 5.9604644775390625e-08 ;  /* 0x00000001ff007431 */ /* 0x000fe200000001ff */
[----:B-----5:R1:W5:Y:S04]  /*40d0*/  @P0 LDG.E R49, desc[UR38][R14.64] ;  /* 0x000000260e310981 */ /* 0x020368000c1e1900 */
[----:B------:R-:W-:Y:S01]  /*40e0*/  @!P0 PRMT R93, R0, 0x7610, R93 ;  /* 0x00007610005d8816 */ /* 0x000fe2000000005d */
[----:B-1----:R-:W3:Y:S06]  /*40f0*/  @!P0 LDC R49, c[0x0][0xa80] ;  /* 0x0002a000ff318b82 */ /* 0x002eec0000000800 */
.L_x_71:
[----:B---3-5:R-:W-:Y:S01]  /*4100*/  @!P2 FSETP.EQ.AND P0, PT, R49, RZ, PT ;  /* 0x000000ff3100a20b */ /* 0x028fe20003f02000 */
[----:B------:R-:W-:Y:S01]  /*4110*/  @!UPT UIADD3 URZ, UPT, UPT, URZ, URZ, URZ ;  /* 0x000000fffffff290 */ /* 0x000fe2000fffe0ff */
[----:B------:R-:W-:Y:S11]  /*4120*/  @!P2 BRA `(.L_x_72) ;  /* 0x000000000018a947 */ /* 0x000ff60003800000 */
[----:B------:R-:W-:Y:S02]  /*4130*/  LOP3.LUT P2, RZ, R93, 0xff, RZ, 0xc0, !PT ;  /* 0x000000ff5dff7812 */ /* 0x000fe4000784c0ff */
[----:B------:R-:W-:Y:S04]  /*4140*/  ISETP.NE.U32.AND P0, PT, R18, RZ, PT ;  /* 0x000000ff1200720c */ /* 0x000fe80003f05070 */
[----:B------:R-:W-:Y:S04]  /*4150*/  ISETP.NE.AND.EX P0, PT, R19, RZ, PT, P0 ;  /* 0x000000ff1300720c */ /* 0x000fe80003f05300 */
[----:B------:R-:W-:Y:S03]  /*4160*/  PLOP3.LUT P0, PT, P0, PT, PT, 0x8, 0x80 ;  /* 0x000000000080781c */ /* 0x000fe6000070e170 */
[----:B------:R-:W-:Y:S11]  /*4170*/  @P2 FSETP.EQ.AND P0, PT, R49, RZ, PT ;  /* 0x000000ff3100220b */ /* 0x000ff60003f02000 */
[----:B------:R-:W-:Y:S02]  /*4180*/  @!UPT UIADD3 URZ, UPT, UPT, URZ, URZ, URZ ;  /* 0x000000fffffff290 */ /* 0x000fe4000fffe0ff */
.L_x_72:
[----:B------:R-:W1:Y:S01]  /*4190*/  SYNCS.PHASECHK.TRANS64.TRYWAIT P2, [UR4+0x80], R11 ;  /* 0x0000800bff0075a7 */ /* 0x000e620008041104 */
[----:B------:R-:W-:Y:S04]  /*41a0*/  ELECT P4, URZ, PT ;  /* 0x0000000000ff782f */ /* 0x000fe80003880000 */
[----:B------:R-:W-:Y:S11]  /*41b0*/  PLOP3.LUT P4, PT, P0, P4, PT, 0xf2, 0x2f ;  /* 0x00000000002f781c */ /* 0x000ff60000789e72 */
[----:B------:R-:W-:Y:S02]  /*41c0*/  @!UPT UIADD3 URZ, UPT, UPT, URZ, URZ, URZ ;  /* 0x000000fffffff290 */ /* 0x000fe4000fffe0ff */
[----:B------:R-:W-:Y:S05]  /*41d0*/  @!P4 IADD3 R9, P0, PT, R38, 0x780, RZ ;  /* 0x000007802609c810 */ /* 0x000fea0007f1e0ff */
[----:B--2---:R-:W-:Y:S01]  /*41e0*/  @!P4 IMAD.X R3, RZ, RZ, R39, P0 ;  /* 0x000000ffff03c224 */ /* 0x004fe200000e0627 */
[----:B-1----:R-:W-:Y:S07]  /*41f0*/  @!P2 BRA `(.L_x_73) ;  /* 0x0000005c0080a947 */ /* 0x002fee0003800000 */
.L_x_159:
[----:B------:R-:W-:Y:S01]  /*4200*/  @!P4 R2UR UR8, R9 ;  /* 0x000000000908c2ca */ /* 0x000fe200000e0000 */
[----:B------:R-:W-:Y:S01]  /*4210*/  VOTEU.ALL UP3, P4 ;  /* 0x0000000000ff7886 */ /* 0x000fe20002060000 */
[----:B------:R-:W-:Y:S01]  /*4220*/  @!P4 R2UR UR7, R3 ;  /* 0x000000000307c2ca */ /* 0x000fe200000e0000 */
[----:B------:R-:W-:Y:S01]  /*4230*/  VOTEU.ALL UP2, P4 ;  /* 0x0000000000ff7886 */ /* 0x000fe20002040000 */
[----:B------:R-:W-:Y:S01]  /*4240*/  UMOV UR14, 0x0 ;  /* 0x00000000000e7882 */ /* 0x000fe20000000000 */
[----:B------:R-:W-:Y:S01]  /*4250*/  UMOV UR15, 0x10000000 ;  /* 0x10000000000f7882 */ /* 0x000fe20000000000 */
[----:B------:R-:W-:Y:S01]  /*4260*/  @!UP3 UIADD3 UR56, UPT, UPT, UR4, 0x200, URZ ;  /* 0x000002000438b890 */ /* 0x000fe2000fffe0ff */
[----:B-1----:R-:W-:Y:S01]  /*4270*/  @!P4 IMAD.MOV.U32 R0, RZ, RZ, 0x4000 ;  /* 0x00004000ff00c424 */ /* 0x002fe200078e00ff */
[----:B------:R-:W-:Y:S01]  /*4280*/  UMOV UR60, UR36 ;  /* 0x00000024003c7c82 */ /* 0x000fe20008000000 */
[----:B------:R-:W-:Y:S01]  /*4290*/  @!UP3 UIADD3 UR26, UPT, UPT, UR58, 0x20, URZ ;  /* 0x000000203a1ab890 */ /* 0x000fe2000fffe0ff */
[----:B------:R-:W-:Y:S01]  /*42a0*/  @!P4 IADD3 R9, P0, PT, R38, 0x780, RZ ;  /* 0x000007802609c810 */ /* 0x000fe20007f1e0ff */
[----:B------:R-:W-:Y:S02]  /*42b0*/  @!UP3 UIADD3 UR24, UPT, UPT, UR4, 0x1200, URZ ;  /* 0x000012000418b890 */ /* 0x000fe4000fffe0ff */
[----:B------:R-:W-:Y:S01]  /*42c0*/  IMAD.U32 R14, RZ, RZ, UR8 ;  /* 0x00000008ff0e7e24 */ /* 0x000fe2000f8e00ff */
[----:B------:R-:W-:Y:S01]  /*42d0*/  VOTEU.ALL UP1, P4 ;  /* 0x0000000000ff7886 */ /* 0x000fe20002020000 */
[----:B------:R-:W-:Y:S01]  /*42e0*/  IMAD.U32 R15, RZ, RZ, UR7 ;  /* 0x00000007ff0f7e24 */ /* 0x000fe2000f8e00ff */
[----:B------:R-:W-:Y:S01]  /*42f0*/  UMOV UR25, UR57 ;  /* 0x0000003900197c82 */ /* 0x000fe20008000000 */
[----:B------:R-:W-:Y:S01]  /*4300*/  UMOV UR27, UR59 ;  /* 0x0000003b001b7c82 */ /* 0x000fe20008000000 */
[----:B------:R-:W-:Y:S01]  /*4310*/  @!P4 R2UR UR22, R14 ;  /* 0x000000000e16c2ca */ /* 0x000fe200000e0000 */
[----:B------:R-:W-:Y:S01]  /*4320*/  UMOV UR28, UR36 ;  /* 0x00000024001c7c82 */ /* 0x000fe20008000000 */
[----:B------:R-:W-:Y:S01]  /*4330*/  @!P4 R2UR UR23, R15 ;  /* 0x000000000f17c2ca */ /* 0x000fe200000e0000 */
[----:B------:R-:W-:Y:S01]  /*4340*/  @!UP3 UIADD3 UR18, UPT, UPT, UR58, 0x40, URZ ;  /* 0x000000403a12b890 */ /* 0x000fe2000fffe0ff */
[----:B------:R-:W-:Y:S01]  /*4350*/  @!P4 IMAD.X R3, RZ, RZ, R39, P0 ;  /* 0x000000ffff03c224 */ /* 0x000fe200000e0627 */
[----:B------:R-:W-:Y:S01]  /*4360*/  @!UP3 UIADD3 UR16, UPT, UPT, UR4, 0x2200, URZ ;  /* 0x000022000410b890 */ /* 0x000fe2000fffe0ff */
[----:B------:R-:W-:Y:S01]  /*4370*/  VOTEU.ALL UP0, P4 ;  /* 0x0000000000ff7886 */ /* 0x000fe20002000000 */
[----:B------:R-:W-:Y:S01]  /*4380*/  UMOV UR17, UR57 ;  /* 0x0000003900117c82 */ /* 0x000fe20008000000 */
[----:B------:R-:W-:Y:S01]  /*4390*/  UMOV UR19, UR59 ;  /* 0x0000003b00137c82 */ /* 0x000fe20008000000 */
[----:B------:R-:W-:Y:S01]  /*43a0*/  UMOV UR20, UR36 ;  /* 0x0000002400147c82 */ /* 0x000fe20008000000 */
[----:B------:R-:W-:Y:S02]  /*43b0*/  @!UP3 UIADD3 UR10, UPT, UPT, UR58, 0x60, URZ ;  /* 0x000000603a0ab890 */ /* 0x000fe4000fffe0ff */
[----:B------:R-:W-:Y:S03]  /*43c0*/  @!UP3 UIADD3 UR8, UPT, UPT, UR4, 0x3200, URZ ;  /* 0x000032000408b890 */ /* 0x000fe6000fffe0ff */
[----:B------:R1:W-:Y:S01]  /*43d0*/  @!UP2 UTMALDG.3D [UR56], [UR22], desc[UR14] ;  /* 0x00000e381600a5b4 */ /* 0x0003e20008011000 */
[----:B------:R-:W-:Y:S01]  /*43e0*/  UMOV UR9, UR57 ;  /* 0x0000003900097c82 */ /* 0x000fe20008000000 */
[----:B------:R-:W-:Y:S01]  /*43f0*/  UMOV UR11, UR59 ;  /* 0x0000003b000b7c82 */ /* 0x000fe20008000000 */
[----:B------:R-:W-:Y:S01]  /*4400*/  UMOV UR12, UR36 ;  /* 0x00000024000c7c82 */ /* 0x000fe20008000000 */
[----:B------:R-:W-:Y:S01]  /*4410*/  UPRMT UR7, UR37, 0x654, UR57 ;  /* 0x0000065425077896 */ /* 0x000fe20008000039 */
[----:B------:R1:W-:Y:S01]  /*4420*/  @!UP1 UTMALDG.3D [UR24], [UR22], desc[UR14] ;  /* 0x00000e18160095b4 */ /* 0x0003e20008011000 */
[----:B------:R-:W-:Y:S01]  /*4430*/  VOTEU.ALL UP1, P4 ;  /* 0x0000000000ff7886 */ /* 0x000fe20002020000 */
[----:B------:R1:W-:Y:S04]  /*4440*/  @!UP0 UTMALDG.3D [UR16], [UR22], desc[UR14] ;  /* 0x00000e10160085b4 */ /* 0x0003e80008011000 */
[----:B------:R1:W-:Y:S01]  /*4450*/  @!UP1 UTMALDG.3D [UR8], [UR22], desc[UR14] ;  /* 0x00000e08160095b4 */ /* 0x0003e20008011000 */
[----:B------:R1:W-:Y:S01]  /*4460*/  @!P4 SYNCS.ARRIVE.TRANS64.RED.A0TR RZ, [UR4+0x60], R0 ;  /* 0x00006000ffffc9a7 */ /* 0x0003e20008300404 */
[----:B------:R-:W-:Y:S01]  /*4470*/  SYNCS.ARRIVE.TRANS64.RED.A1T0 RZ, [UR7], RZ ;  /* 0x000000ffffff79a7 */ /* 0x000fe20008100407 */
[----:B------:R-:W2:Y:S02]  /*4480*/  SYNCS.PHASECHK.TRANS64.TRYWAIT P2, [UR4+0x88], R11 ;  /* 0x0000880bff0075a7 */ /* 0x000ea40008041104 */
[----:B-12---:R-:W-:Y:S05]  /*4490*/  @!P2 BRA `(.L_x_74) ;  /* 0x0000005800f0a947 */ /* 0x006fea0003800000 */
.L_x_161:
        /* <DEDUP_REMOVED lines=8> */
[----:B------:R-:W-:Y:S01]  /*4520*/  @!UP3 UIADD3 UR48, UPT, UPT, UR4, 0x4200, URZ ;  /* 0x000042000430b890 */ /* 0x000fe2000fffe0ff */
[----:B------:R-:W-:Y:S01]  /*4530*/  @!P4 IADD3 R37, P0, PT, R38, 0x780, RZ ;  /* 0x000007802625c810 */ /* 0x000fe20007f1e0ff */
[----:B------:R-:W-:Y:S01]  /*4540*/  UMOV UR50, UR58 ;  /* 0x0000003a00327c82 */ /* 0x000fe20008000000 */
[----:B------:R-:W-:Y:S01]  /*4550*/  UMOV UR52, UR36 ;  /* 0x0000002400347c82 */ /* 0x000fe20008000000 */
[----:B------:R-:W-:Y:S01]  /*4560*/  @!UP3 UIADD3 UR26, UPT, UPT, UR58, 0x20, URZ ;  /* 0x000000203a1ab890 */ /* 0x000fe2000fffe0ff */
[----:B------:R-:W-:Y:S01]  /*4570*/  IMAD.U32 R14, RZ, RZ, UR8 ;  /* 0x00000008ff0e7e24 */ /* 0x000fe2000f8e00ff */
[----:B------:R-:W-:Y:S01]  /*4580*/  @!UP3 UIADD3 UR24, UPT, UPT, UR4, 0x5200, URZ ;  /* 0x000052000418b890 */ /* 0x000fe2000fffe0ff */
[----:B------:R-:W-:Y:S01]  /*4590*/  IMAD.U32 R15, RZ, RZ, UR7 ;  /* 0x00000007ff0f7e24 */ /* 0x000fe2000f8e00ff */
[----:B------:R-:W-:Y:S01]  /*45a0*/  VOTEU.ALL UP1, P4 ;  /* 0x0000000000ff7886 */ /* 0x000fe20002020000 */
[----:B------:R-:W-:Y:S01]  /*45b0*/  UMOV UR25, UR49 ;  /* 0x0000003100197c82 */ /* 0x000fe20008000000 */
[----:B------:R-:W-:Y:S01]  /*45c0*/  @!P4 R2UR UR22, R14 ;  /* 0x000000000e16c2ca */ /* 0x000fe200000e0000 */
[----:B------:R-:W-:Y:S01]  /*45d0*/  UMOV UR28, UR36 ;  /* 0x00000024001c7c82 */ /* 0x000fe20008000000 */
[----:B------:R-:W-:Y:S01]  /*45e0*/  @!P4 R2UR UR23, R15 ;  /* 0x000000000f17c2ca */ /* 0x000fe200000e0000 */
[----:B------:R-:W-:Y:S01]  /*45f0*/  UMOV UR27, UR51 ;  /* 0x00000033001b7c82 */ /* 0x000fe20008000000 */
        /* <DEDUP_REMOVED lines=8> */
[----:B------:R-:W-:Y:S02]  /*4680*/  @!UP3 UIADD3 UR8, UPT, UPT, UR4, 0x7200, URZ ;  /* 0x000072000408b890 */ /* 0x000fe4000fffe0ff */
        /* <DEDUP_REMOVED lines=13> */
.L_x_163:
[----:B------:R-:W2:Y:S01]  /*4760*/  LDC.64 R16, c[0x0][0xd10] ;  /* 0x00034400ff107b82 */ /* 0x000ea20000000a00 */
[----:B------:R-:W-:Y:S01]  /*4770*/  @!P4 R2UR UR8, R37 ;  /* 0x000000002508c2ca */ /* 0x000fe200000e0000 */
[----:B------:R-:W-:Y:S01]  /*4780*/  VOTEU.ALL UP3, P4 ;  /* 0x0000000000ff7886 */ /* 0x000fe20002060000 */
[----:B------:R-:W-:Y:S01]  /*4790*/  @!P4 R2UR UR7, R20 ;  /* 0x000000001407c2ca */ /* 0x000fe200000e0000 */
[----:B------:R-:W-:Y:S01]  /*47a0*/  VOTEU.ALL UP2, P4 ;  /* 0x0000000000ff7886 */ /* 0x000fe20002040000 */
[----:B------:R-:W-:Y:S03]  /*47b0*/  UMOV UR14, 0x0 ;  /* 0x00000000000e7882 */ /* 0x000fe60000000000 */
[----:B------:R-:W3:Y:S01]  /*47c0*/  LDC.64 R14, c[0x0][0xd18] ;  /* 0x00034600ff0e7b82 */ /* 0x000ee20000000a00 */
[----:B------:R-:W-:Y:S01]  /*47d0*/  @!UP3 UIADD3 UR43, UPT, UPT, UR59, 0x40, URZ ;  /* 0x000000403b2bb890 */ /* 0x000fe2000fffe0ff */
[----:B------:R-:W-:Y:S01]  /*47e0*/  @!P4 IMAD.MOV.U32 R20, RZ, RZ, 0x4000 ;  /* 0x00004000ff14c424 */ /* 0x000fe200078e00ff */
[----:B------:R-:W-:Y:S01]  /*47f0*/  @!UP3 UIADD3 UR40, UPT, UPT, UR4, 0x8200, URZ ;  /* 0x000082000428b890 */ /* 0x000fe2000fffe0ff */
[----:B------:R-:W-:Y:S01]  /*4800*/  @P3 SHF.R.U32.HI R33, RZ, 0x10, R29 ;  /* 0x00000010ff213819 */ /* 0x000fe2000001161d */
[----:B------:R-:W-:Y:S03]  /*4810*/  UMOV UR15, 0x10000000 ;  /* 0x10000000000f7882 */ /* 0x000fe60000000000 */
[----:B-1----:R-:W1:Y:S01]  /*4820*/  @!P1 LDC R0, c[0x0][0xd20] ;  /* 0x00034800ff009b82 */ /* 0x002e620000000800 */
[----:B------:R-:W-:Y:S01]  /*4830*/  UMOV UR42, UR58 ;  /* 0x0000003a002a7c82 */ /* 0x000fe20008000000 */
[----:B------:R-:W-:Y:S01]  /*4840*/  IMAD.U32 R40, RZ, RZ, UR8 ;  /* 0x00000008ff287e24 */ /* 0x000fe2000f8e00ff */
[----:B------:R-:W-:Y:S05]  /*4850*/  UMOV UR44, UR36 ;  /* 0x00000024002c7c82 */ /* 0x000fea0008000000 */
[----:B------:R-:W4:Y:S01]  /*4860*/  @!P1 LDC R3, c[0x0][0xd0c] ;  /* 0x00034300ff039b82 */ /* 0x000f220000000800 */
[----:B------:R-:W-:Y:S01]  /*4870*/  IMAD.U32 R41, RZ, RZ, UR7 ;  /* 0x00000007ff297e24 */ /* 0x000fe2000f8e00ff */
[----:B------:R-:W-:Y:S01]  /*4880*/  @!UP3 UIADD3 UR26, UPT, UPT, UR58, 0x20, URZ ;  /* 0x000000203a1ab890 */ /* 0x000fe2000fffe0ff */
[----:B------:R-:W-:Y:S01]  /*4890*/  @!P4 R2UR UR22, R40 ;  /* 0x000000002816c2ca */ /* 0x000fe200000e0000 */
[----:B------:R-:W-:Y:S01]  /*48a0*/  @!UP3 UIADD3 UR24, UPT, UPT, UR4, 0x9200, URZ ;  /* 0x000092000418b890 */ /* 0x000fe2000fffe0ff */
[----:B------:R-:W-:Y:S01]  /*48b0*/  VIADD R35, R35, 0x1 ;  /* 0x0000000123237836 */ /* 0x000fe20000000000 */
[----:B------:R-:W-:Y:S01]  /*48c0*/  @!P4 R2UR UR23, R41 ;  /* 0x000000002917c2ca */ /* 0x000fe200000e0000 */
[----:B------:R-:W-:Y:S01]  /*48d0*/  VOTEU.ALL UP1, P4 ;  /* 0x0000000000ff7886 */ /* 0x000fe20002020000 */
[----:B------:R-:W-:Y:S01]  /*48e0*/  UMOV UR25, UR41 ;  /* 0x0000002900197c82 */ /* 0x000fe20008000000 */
[----:B------:R-:W-:Y:S01]  /*48f0*/  UMOV UR28, UR36 ;  /* 0x00000024001c7c82 */ /* 0x000fe20008000000 */
[----:B------:R-:W-:Y:S01]  /*4900*/  UMOV UR27, UR43 ;  /* 0x0000002b001b7c82 */ /* 0x000fe20008000000 */
[----:B------:R-:W-:Y:S02]  /*4910*/  @!UP3 UIADD3 UR18, UPT, UPT, UR58, 0x40, URZ ;  /* 0x000000403a12b890 */ /* 0x000fe4000fffe0ff */
[----:B------:R-:W-:Y:S01]  /*4920*/  @!UP3 UIADD3 UR16, UPT, UPT, UR4, 0xa200, URZ ;  /* 0x0000a2000410b890 */ /* 0x000fe2000fffe0ff */
[----:B------:R-:W-:Y:S01]  /*4930*/  VOTEU.ALL UP0, P4 ;  /* 0x0000000000ff7886 */ /* 0x000fe20002000000 */
[----:B------:R-:W-:Y:S01]  /*4940*/  UMOV UR17, UR41 ;  /* 0x0000002900117c82 */ /* 0x000fe20008000000 */
[----:B------:R-:W-:Y:S01]  /*4950*/  UMOV UR20, UR36 ;  /* 0x0000002400147c82 */ /* 0x000fe20008000000 */
[----:B------:R-:W-:Y:S02]  /*4960*/  UMOV UR19, UR43 ;  /* 0x0000002b00137c82 */ /* 0x000fe40008000000 */
[----:B------:R1:W-:Y:S01]  /*4970*/  @!UP2 UTMALDG.3D [UR40], [UR22], desc[UR14] ;  /* 0x00000e281600a5b4 */ /* 0x0003e20008011000 */
[----:B------:R-:W-:Y:S02]  /*4980*/  @!UP3 UIADD3 UR10, UPT, UPT, UR58, 0x60, URZ ;  /* 0x000000603a0ab890 */ /* 0x000fe4000fffe0ff */
[----:B------:R-:W-:Y:S01]  /*4990*/  @!UP3 UIADD3 UR8, UPT, UPT, UR4, 0xb200, URZ ;  /* 0x0000b2000408b890 */ /* 0x000fe2000fffe0ff */
[----:B------:R-:W-:Y:S01]  /*49a0*/  UMOV UR9, UR41 ;  /* 0x0000002900097c82 */ /* 0x000fe20008000000 */
[----:B------:R-:W-:Y:S01]  /*49b0*/  UMOV UR12, UR36 ;  /* 0x00000024000c7c82 */ /* 0x000fe20008000000 */
[----:B------:R-:W-:Y:S01]  /*49c0*/  UMOV UR11, UR43 ;  /* 0x0000002b000b7c82 */ /* 0x000fe20008000000 */
[----:B------:R1:W-:Y:S01]  /*49d0*/  @!UP1 UTMALDG.3D [UR24], [UR22], desc[UR14] ;  /* 0x00000e18160095b4 */ /* 0x0003e20008011000 */
[----:B------:R-:W-:Y:S01]  /*49e0*/  VOTEU.ALL UP1, P4 ;  /* 0x0000000000ff7886 */ /* 0x000fe20002020000 */
[----:B------:R-:W-:Y:S01]  /*49f0*/  UPRMT UR7, UR37, 0x654, UR41 ;  /* 0x0000065425077896 */ /* 0x000fe20008000029 */
[----:B--2---:R-:W-:Y:S01]  /*4a00*/  @!P1 IMAD.HI.U32 R12, R13, R16, RZ ;  /* 0x000000100d0c9227 */ /* 0x004fe200078e00ff */
[----:B---3--:R-:W-:Y:S02]  /*4a10*/  @!P1 ISETP.NE.AND P0, PT, R14, 0x1, PT ;  /* 0x000000010e00980c */ /* 0x008fe40003f05270 */
[----:B----4-:R-:W-:Y:S01]  /*4a20*/  @!P1 ISETP.NE.AND P2, PT, R3, 0x1, PT ;  /* 0x000000010300980c */ /* 0x010fe20003f45270 */
[C---:B------:R-:W-:Y:S01]  /*4a30*/  @!P1 IMAD.HI.U32 R9, R10.reuse, R15, RZ ;  /* 0x0000000f0a099227 */ /* 0x040fe200078e00ff */
[----:B------:R2:W-:Y:S02]  /*4a40*/  @!UP0 UTMALDG.3D [UR16], [UR22], desc[UR14] ;  /* 0x00000e10160085b4 */ /* 0x0005e40008011000 */
[----:B------:R-:W-:Y:S02]  /*4a50*/  @!P1 SHF.R.U32.HI R12, RZ, R17, R12 ;  /* 0x00000011ff0c9219 */ /* 0x000fe4000001160c */
[----:B-1----:R-:W-:Y:S02]  /*4a60*/  @!P1 SHF.R.U32.HI R9, RZ, R0, R9 ;  /* 0x00000000ff099219 */ /* 0x002fe40000011609 */
[----:B------:R-:W-:Y:S01]  /*4a70*/  @!P1 SEL R12, R13, R12, !P2 ;  /* 0x0000000c0d0c9207 */ /* 0x000fe20005000000 */
[----:B------:R2:W-:Y:S01]  /*4a80*/  @!UP1 UTMALDG.3D [UR8], [UR22], desc[UR14] ;  /* 0x00000e08160095b4 */ /* 0x0005e20008011000 */
[----:B------:R2:W-:Y:S01]  /*4a90*/  @!P4 SYNCS.ARRIVE.TRANS64.RED.A0TR RZ, [UR4+0x70], R20 ;  /* 0x00007014ffffc9a7 */ /* 0x0005e20008300404 */
[----:B------:R-:W-:Y:S05]  /*4aa0*/  @!P1 SEL R9, R10, R9, !P0 ;  /* 0x000000090a099207 */ /* 0x000fea0004000000 */
[----:B------:R-:W-:Y:S02]  /*4ab0*/  @!P1 IMAD.IADD R0, R9, 0x1, -R12 ;  /* 0x0000000109009824 */ /* 0x000fe400078e0a0c */
[----:B------:R-:W-:Y:S02]  /*4ac0*/  @!P1 IMAD.IADD R9, R12, 0x1, -R9 ;  /* 0x000000010c099824 */ /* 0x000fe400078e0a09 */
[----:B------:R-:W-:Y:S02]  /*4ad0*/  @!P1 IMAD R13, R0, R3, R13 ;  /* 0x00000003000d9224 */ /* 0x000fe400078e020d */
[----:B------:R-:W-:Y:S01]  /*4ae0*/  @!P1 IMAD R10, R9, R14, R10 ;  /* 0x0000000e090a9224 */ /* 0x000fe200078e020a */
[----:B------:R-:W-:Y:S01]  /*4af0*/  SYNCS.ARRIVE.TRANS64.RED.A1T0 RZ, [UR7], RZ ;  /* 0x000000ffffff79a7 */ /* 0x000fe20008100407 */
[----:B------:R-:W1:Y:S02]  /*4b00*/  SYNCS.PHASECHK.TRANS64.TRYWAIT P5, [UR4+0x98], R11 ;  /* 0x0000980bff0075a7 */ /* 0x000e6400080a1104 */
[----:B-12---:R-:W-:Y:S05]  /*4b10*/  @!P5 BRA `(.L_x_76) ;  /* 0x000000540080d947 */ /* 0x006fea0003800000 */
.L_x_165:
[----:B------:R-:W-:Y:S01]  /*4b20*/  @!P4 IADD3 R3, P0, PT, R38, 0x780, RZ ;  /* 0x000007802603c810 */ /* 0x000fe20007f1e0ff */
[----:B------:R-:W-:Y:S01]  /*4b30*/  VOTEU.ALL UP2, P4 ;  /* 0x0000000000ff7886 */ /* 0x000fe20002040000 */
[----:B------:R-:W-:Y:S01]  /*4b40*/  UMOV UR14, 0x0 ;  /* 0x00000000000e7882 */ /* 0x000fe20000000000 */
[----:B------:R-:W-:Y:S01]  /*4b50*/  UMOV UR15, 0x10000000 ;  /* 0x10000000000f7882 */ /* 0x000fe20000000000 */
[----:B------:R-:W-:Y:S01]  /*4b60*/  @!P4 R2UR UR8, R3 ;  /* 0x000000000308c2ca */ /* 0x000fe200000e0000 */
[----:B-1----:R-:W-:Y:S01]  /*4b70*/  @!P4 IMAD.X R0, RZ, RZ, R39, P0 ;  /* 0x000000ffff00c224 */ /* 0x002fe200000e0627 */
[----:B------:R-:W-:Y:S01]  /*4b80*/  UMOV UR34, UR58 ;  /* 0x0000003a00227c82 */ /* 0x000fe20008000000 */
[----:B------:R-:W-:Y:S01]  /*4b90*/  VOTEU.ALL UP1, P4 ;  /* 0x0000000000ff7886 */ /* 0x000fe20002020000 */
[----:B------:R-:W-:Y:S01]  /*4ba0*/  UMOV UR12, UR36 ;  /* 0x00000024000c7c82 */ /* 0x000fe20008000000 */
[----:B------:R-:W-:Y:S01]  /*4bb0*/  VOTEU.ALL UP3, P4 ;  /* 0x0000000000ff7886 */ /* 0x000fe20002060000 */
[----:B------:R-:W-:Y:S01]  /*4bc0*/  @!P4 R2UR UR7, R0 ;  /* 0x000000000007c2ca */ /* 0x000fe200000e0000 */
[----:B------:R-:W-:Y:S01]  /*4bd0*/  VOTEU.ALL UP0, P4 ;  /* 0x0000000000ff7886 */ /* 0x000fe20002000000 */
[----:B------:R-:W-:Y:S01]  /*4be0*/  UMOV UR28, UR36 ;  /* 0x00000024001c7c82 */ /* 0x000fe20008000000 */
[----:B------:R-:W-:Y:S01]  /*4bf0*/  UMOV UR20, UR36 ;  /* 0x0000002400147c82 */ /* 0x000fe20008000000 */
[----:B------:R-:W-:Y:S01]  /*4c00*/  @!UP3 UIADD3 UR33, UPT, UPT, UR4, 0x78, URZ ;  /* 0x000000780421b890 */ /* 0x000fe2000fffe0ff */
[----:B------:R-:W-:Y:S01]  /*4c10*/  IMAD.IADD R0, R13, 0x1, R92 ;  /* 0x000000010d007824 */ /* 0x000fe200078e025c */
[----:B------:R-:W-:Y:S01]  /*4c20*/  @!UP3 UIADD3 UR35, UPT, UPT, UR59, 0x60, URZ ;  /* 0x000000603b23b890 */ /* 0x000fe2000fffe0ff */
[----:B------:R-:W-:Y:S01]  /*4c30*/  IMAD.U32 R14, RZ, RZ, UR8 ;  /* 0x00000008ff0e7e24 */ /* 0x000fe2000f8e00ff */
[----:B------:R-:W-:Y:S01]  /*4c40*/  @!UP3 UIADD3 UR32, UPT, UPT, UR4, 0xc200, URZ ;  /* 0x0000c2000420b890 */ /* 0x000fe2000fffe0ff */
[----:B------:R-:W-:Y:S01]  /*4c50*/  ISETP.NE.AND P0, PT, R35, 0x2, PT ;  /* 0x000000022300780c */ /* 0x000fe20003f05270 */
[----:B------:R-:W-:Y:S01]  /*4c60*/  @!UP3 UIADD3 UR10, UPT, UPT, UR58, 0x20, URZ ;  /* 0x000000203a0ab890 */ /* 0x000fe2000fffe0ff */
[----:B------:R-:W-:Y:S01]  /*4c70*/  LOP3.LUT R36, R36, 0x1, RZ, 0x3c, !PT ;  /* 0x0000000124247812 */ /* 0x000fe200078e3cff */
[----:B------:R-:W-:Y:S01]  /*4c80*/  @!UP3 UIADD3 UR8, UPT, UPT, UR4, 0xd200, URZ ;  /* 0x0000d2000408b890 */ /* 0x000fe2000fffe0ff */
[----:B------:R-:W-:Y:S01]  /*4c90*/  IMAD.U32 R15, RZ, RZ, UR7 ;  /* 0x00000007ff0f7e24 */ /* 0x000fe2000f8e00ff */
[----:B------:R-:W-:Y:S01]  /*4ca0*/  @!P4 R2UR UR22, R14 ;  /* 0x000000000e16c2ca */ /* 0x000fe200000e0000 */
[----:B------:R-:W-:Y:S01]  /*4cb0*/  UMOV UR9, UR33 ;  /* 0x0000002100097c82 */ /* 0x000fe20008000000 */
[----:B------:R-:W-:Y:S01]  /*4cc0*/  UMOV UR11, UR35 ;  /* 0x00000023000b7c82 */ /* 0x000fe20008000000 */
[----:B------:R-:W-:Y:S01]  /*4cd0*/  @!UP3 UIADD3 UR26, UPT, UPT, UR58, 0x40, URZ ;  /* 0x000000403a1ab890 */ /* 0x000fe2000fffe0ff */
[----:B------:R-:W-:Y:S01]  /*4ce0*/  @!P4 R2UR UR23, R15 ;  /* 0x000000000f17c2ca */ /* 0x000fe200000e0000 */
[----:B------:R-:W-:Y:S01]  /*4cf0*/  @!UP3 UIADD3 UR24, UPT, UPT, UR4, 0xe200, URZ ;  /* 0x0000e2000418b890 */ /* 0x000fe2000fffe0ff */
[----:B------:R-:W-:Y:S01]  /*4d00*/  SEL R3, RZ, 0x1, P0 ;  /* 0x00000001ff037807 */ /* 0x000fe20000000000 */
[----:B------:R-:W-:Y:S01]  /*4d10*/  UMOV UR25, UR33 ;  /* 0x0000002100197c82 */ /* 0x000fe20008000000 */
[----:B------:R-:W-:Y:S01]  /*4d20*/  UMOV UR27, UR35 ;  /* 0x00000023001b7c82 */ /* 0x000fe20008000000 */
[----:B------:R-:W-:Y:S01]  /*4d30*/  @!UP3 UIADD3 UR18, UPT, UPT, UR58, 0x60, URZ ;  /* 0x000000603a12b890 */ /* 0x000fe2000fffe0ff */
[----:B------:R-:W-:Y:S01]  /*4d40*/  LOP3.LUT R34, R34, R3, RZ, 0x3c, !PT ;  /* 0x0000000322227212 */ /* 0x000fe200078e3cff */
[----:B------:R-:W-:Y:S01]  /*4d50*/  @!UP3 UIADD3 UR16, UPT, UPT, UR4, 0xf200, URZ ;  /* 0x0000f2000410b890 */ /* 0x000fe2000fffe0ff */
[----:B------:R-:W-:Y:S01]  /*4d60*/  IMAD.IADD R20, R10, 0x1, R81 ;  /* 0x000000010a147824 */ /* 0x000fe200078e0251 */
[----:B------:R-:W-:Y:S01]  /*4d70*/  UMOV UR17, UR33 ;  /* 0x0000002100117c82 */ /* 0x000fe20008000000 */
[----:B------:R-:W-:Y:S01]  /*4d80*/  UMOV UR19, UR35 ;  /* 0x0000002300137c82 */ /* 0x000fe20008000000 */
[----:B------:R-:W-:Y:S02]  /*4d90*/  SEL R35, R35, RZ, P0 ;  /* 0x000000ff23237207 */ /* 0x000fe40000000000 */
[----:B------:R1:W-:Y:S01]  /*4da0*/  @!UP2 UTMALDG.3D [UR32], [UR22], desc[UR14] ;  /* 0x00000e201600a5b4 */ /* 0x0003e20008011000 */
[----:B------:R2:W-:Y:S01]  /*4db0*/  @!UP1 UTMALDG.3D [UR8], [UR22], desc[UR14] ;  /* 0x00000e08160095b4 */ /* 0x0005e20008011000 */
[----:B------:R-:W-:Y:S01]  /*4dc0*/  VOTEU.ALL UP1, P4 ;  /* 0x0000000000ff7886 */ /* 0x000fe20002020000 */
[----:B------:R4:W-:Y:S04]  /*4dd0*/  @!UP0 UTMALDG.3D [UR24], [UR22], desc[UR14] ;  /* 0x00000e18160085b4 */ /* 0x0009e80008011000 */
[----:B------:R4:W-:Y:S01]  /*4de0*/  @!UP1 UTMALDG.3D [UR16], [UR22], desc[UR14] ;  /* 0x00000e10160095b4 */ /* 0x0009e20008011000 */
[----:B------:R4:W-:Y:S01]  /*4df0*/  @!P4 SYNCS.ARRIVE.TRANS64.RED.A0TR RZ, [UR4+0x78], R32 ;  /* 0x00007820ffffc9a7 */ /* 0x0009e20008300404 */
[----:B------:R-:W-:Y:S01]  /*4e00*/  UPLOP3.LUT UP1, UPT, UPT, UPT, UPT, 0x80, 0x8 ;  /* 0x000000000008789c */ /* 0x000fe20003f2f070 */
[----:B-1----:R-:W-:Y:S01]  /*4e10*/  @P3 R2UR UR36, R33 ;  /* 0x00000000212432ca */ /* 0x002fe200000e0000 */
[----:B------:R-:W-:Y:S01]  /*4e20*/  SYNCS.ARRIVE.TRANS64.RED.A1T0 RZ, [UR5], RZ ;  /* 0x000000ffffff79a7 */ /* 0x000fe20008100405 */
[----:B--2---:R-:W-:Y:S01]  /*4e30*/  R2UR UR11, R0 ;  /* 0x00000000000b72ca */ /* 0x004fe200000e0000 */
[----:B------:R-:W-:Y:S03]  /*4e40*/  @!UPT UIADD3 URZ, UPT, UPT, URZ, URZ, URZ ;  /* 0x000000fffffff290 */ /* 0x000fe6000fffe0ff */
[----:B------:R-:W-:Y:S11]  /*4e50*/  @P3 BRA `(.L_x_77) ;  /* 0xffffffec004c3947 */ /* 0x000ff6000383ffff */
[----:B------:R-:W-:-:S04]  /*4e60*/  SHF.L.U32 R3, R36, 0x1f, RZ ;  /* 0x0000001f24037819 */ /* 0x000fc800000006ff */
[----:B------:R-:W1:Y:S02]  /*4e70*/  SYNCS.PHASECHK.TRANS64.TRYWAIT P0, [UR4+0x80], R3 ;  /* 0x00008003ff0075a7 */ /* 0x000e640008001104 */
[----:B-1----:R-:W-:Y:S05]  /*4e80*/  @!P0 BRA `(.L_x_78) ;  /* 0x0000005000bc8947 */ /* 0x002fea0003800000 */
.L_x_167:
[----:B------:R-:W2:Y:S02]  /*4e90*/  SYNCS.PHASECHK.TRANS64.TRYWAIT P0, [UR4+0x88], R3 ;  /* 0x00008803ff0075a7 */ /* 0x000ea40008001104 */
[----:B--2---:R-:W-:Y:S05]  /*4ea0*/  @!P0 BRA `(.L_x_79) ;  /* 0x0000005000cc8947 */ /* 0x004fea0003800000 */
.L_x_169:
[----:B------:R-:W2:Y:S02]  /*4eb0*/  SYNCS.PHASECHK.TRANS64.TRYWAIT P0, [UR4+0x90], R3 ;  /* 0x00009003ff0075a7 */ /* 0x000ea40008001104 */
[----:B--2---:R-:W-:Y:S05]  /*4ec0*/  @!P0 BRA `(.L_x_80) ;  /* 0x0000005000dc8947 */ /* 0x004fea0003800000 */
.L_x_171:
[----:B-1----:R-:W-:-:S07]  /*4ed0*/  MOV R0, UR4 ;  /* 0x0000000400007c02 */ /* 0x002fce0008000f00 */
.L_x_81:
[----:B-1----:R-:W-:-:S04]  /*4ee0*/  SHF.L.U32 R3, R36, 0x1f, RZ ;  /* 0x0000001f24037819 */ /* 0x002fc800000006ff */
[----:B------:R1:W2:Y:S03]  /*4ef0*/  SYNCS.PHASECHK.TRANS64.TRYWAIT P0, [R0+URZ+0x98], R3 ;  /* 0x00009803000075a7 */ /* 0x0002a600080011ff */
[----:B--2---:R-:W-:Y:S05]  /*4f00*/  @!P0 NANOSLEEP.SYNCS 0x989680 ;  /* 0x009896800000895d */ /* 0x004fea0003900000 */
[----:B------:R-:W2:Y:S02]  /*4f10*/  @!P0 SYNCS.PHASECHK.TRANS64 P0, [R0+URZ+0x98], R3 ;  /* 0x00009803000085a7 */ /* 0x000ea400080010ff */
[----:B--2-4-:R-:W-:Y:S05]  /*4f20*/  @P0 EXIT ;  /* 0x000000000000094d */ /* 0x014fea0003800000 */
[----:B------:R-:W-:Y:S05]  /*4f30*/  BRA `(.L_x_81) ;  /* 0xfffffffc00e87947 */ /* 0x000fea000383ffff */
.L_x_66:
[----:B------:R-:W-:-:S06]  /*4f40*/  UISETP.GE.AND UP0, UPT, UR8, 0x4, UPT ;  /* 0x000000040800788c */ /* 0x000fcc000bf06270 */
[----:B------:R-:W-:-:S13]  /*4f50*/  PLOP3.LUT P0, PT, PT, PT, UP0, 0x80, 0x8 ;  /* 0x000000000008781c */ /* 0x000fda0003f0f008 */
[----:B------:R-:W-:Y:S05]  /*4f60*/  @!P0 EXIT ;  /* 0x000000000000894d */ /* 0x000fea0003800000 */
[----:B------:R-:W-:Y:S01]  /*4f70*/  BAR.SYNC.DEFER_BLOCKING 0x6, 0xa0 ;  /* 0x0182800000007b1d */ /* 0x000fe20000010000 */
[C---:B------:R-:W-:Y:S01]  /*4f80*/  IMAD.SHL.U32 R4, R107.reuse, 0x4, RZ ;  /* 0x000000046b047824 */ /* 0x040fe200078e00ff */
[C---:B------:R-:W-:Y:S01]  /*4f90*/  R2P PR, R107.reuse, 0x18 ;  /* 0x000000186b007804 */ /* 0x040fe20000000000 */
[C---:B------:R-:W-:Y:S02]  /*4fa0*/  IMAD.SHL.U32 R101, R107.reuse, 0x80, RZ ;  /* 0x000000806b657824 */ /* 0x040fe400078e00ff */
[----:B------:R-:W-:Y:S01]  /*4fb0*/  HFMA2 R106, -RZ, RZ, 0, 9.5367431640625e-06 ;  /* 0x000000a0ff6a7431 */ /* 0x000fe200000001ff */
[----:B------:R-:W-:Y:S01]  /*4fc0*/  SHF.L.U32 R45, R107, 0x10, RZ ;  /* 0x000000106b2d7819 */ /* 0x000fe200000006ff */
[----:B------:R-:W-:Y:S01]  /*4fd0*/  UMOV UR46, 0x400 ;  /* 0x00000400002e7882 */ /* 0x000fe20000000000 */
[----:B------:R-:W1:Y:S01]  /*4fe0*/  LDC R97, c[0x0][0x370] ;  /* 0x0000dc00ff617b82 */ /* 0x000e620000000800 */
[----:B------:R-:W-:Y:S01]  /*4ff0*/  ULEA UR46, UR37, UR46, 0x18 ;  /* 0x0000002e252e7291 */ /* 0x000fe2000f8ec0ff */
[----:B------:R-:W-:Y:S01]  /*5000*/  LOP3.LUT R101, R101, 0x307c, R4, 0xc8, !PT ;  /* 0x0000307c65657812 */ /* 0x000fe200078ec804 */
[----:B------:R-:W-:Y:S01]  /*5010*/  HFMA2 R111, -RZ, RZ, 0, 0 ;  /* 0x00000000ff6f7431 */ /* 0x000fe200000001ff */
[----:B------:R-:W-:Y:S01]  /*5020*/  LOP3.LUT R45, R45, 0x600000, RZ, 0xc0, !PT ;  /* 0x006000002d2d7812 */ /* 0x000fe200078ec0ff */
[----:B------:R-:W-:Y:S01]  /*5030*/  UIADD3 UR4, UPT, UPT, UR46, 0x200, URZ ;  /* 0x000002002e047890 */ /* 0x000fe2000fffe0ff */
[----:B------:R-:W-:Y:S01]  /*5040*/  LOP3.LUT R107, R107, 0x60, RZ, 0xc0, !PT ;  /* 0x000000606b6b7812 */ /* 0x000fe200078ec0ff */
[----:B------:R-:W-:Y:S01]  /*5050*/  VIADD R95, R101, UR46 ;  /* 0x0000002e655f7c36 */ /* 0x000fe20008000000 */
[----:B------:R-:W2:Y:S01]  /*5060*/  LDC R42, c[0x0][0xd0c] ;  /* 0x00034300ff2a7b82 */ /* 0x000ea20000000800 */
[----:B------:R-:W-:Y:S01]  /*5070*/  IMAD.MOV.U32 R105, RZ, RZ, 0x1 ;  /* 0x00000001ff697424 */ /* 0x000fe200078e00ff */
[----:B------:R-:W-:Y:S01]  /*5080*/  MOV R44, RZ ;  /* 0x000000ff002c7202 */ /* 0x000fe20000000f00 */
[C---:B------:R-:W-:Y:S01]  /*5090*/  VIADD R3, R95.reuse, 0x200 ;  /* 0x000002005f037836 */ /* 0x040fe20000000000 */
[----:B------:R-:W-:Y:S01]  /*50a0*/  IADD3 R99, PT, PT, R95, 0x340, RZ ;  /* 0x000003405f637810 */ /* 0x000fe20007ffe0ff */
[----:B------:R-:W-:Y:S01]  /*50b0*/  IMAD.MOV.U32 R104, RZ, RZ, RZ ;  /* 0x000000ffff687224 */ /* 0x000fe200078e00ff */
[----:B------:R-:W-:Y:S01]  /*50c0*/  SEL R106, R106, 0x60, !P3 ;  /* 0x000000606a6a7807 */ /* 0x000fe20005800000 */
[----:B------:R-:W-:Y:S01]  /*50d0*/  @P4 VIADD R99, R3, 0xc0 ;  /* 0x000000c003634836 */ /* 0x000fe20000000000 */
[----:B------:R-:W4:Y:S01]  /*50e0*/  LDC R94, c[0x0][0xd20] ;  /* 0x00034800ff5e7b82 */ /* 0x000f220000000800 */
[----:B------:R-:W3:Y:S01]  /*50f0*/  LDS R0, [UR46+0x140] ;  /* 0x0001402eff007984 */ /* 0x000ee20008000800 */
[----:B------:R-:W-:Y:S01]  /*5100*/  IMAD.MOV.U32 R103, RZ, RZ, RZ ;  /* 0x000000ffff677224 */ /* 0x000fe200078e00ff */
[----:B------:R-:W-:Y:S01]  /*5110*/  MOV R100, UR4 ;  /* 0x0000000400647c02 */ /* 0x000fe20008000f00 */
[----:B------:R-:W1:Y:S04]  /*5120*/  LDCU.64 UR50, c[0x0][0x348] ;  /* 0x00006900ff3277ac */ /* 0x000e680008000a00 */
[----:B------:R-:W1:Y:S01]  /*5130*/  LDC R40, c[0x0][0xd30] ;  /* 0x00034c00ff287b82 */ /* 0x000e620000000800 */
[----:B------:R-:W1:Y:S01]  /*5140*/  LDCU.64 UR44, c[0x0][0xa88] ;  /* 0x00015100ff2c77ac */ /* 0x000e620008000a00 */
[----:B------:R-:W-:Y:S01]  /*5150*/  UMOV UR47, URZ ;  /* 0x000000ff002f7c82 */ /* 0x000fe20008000000 */
[----:B------:R-:W-:-:S05]  /*5160*/  UMOV UR48, URZ ;  /* 0x000000ff00307c82 */ /* 0x000fca0008000000 */
[----:B------:R-:W1:Y:S08]  /*5170*/  LDC.64 R86, c[0x0][0xa88] ;  /* 0x0002a200ff567b82 */ /* 0x000e700000000a00 */
[----:B------:R-:W1:Y:S08]  /*5180*/  LDC.64 R90, c[0x0][0xd10] ;  /* 0x00034400ff5a7b82 */ /* 0x000e700000000a00 */
[----:B------:R-:W1:Y:S08]  /*5190*/  LDC.64 R38, c[0x0][0xd18] ;  /* 0x00034600ff267b82 */ /* 0x000e700000000a00 */
[----:B------:R-:W1:Y:S01]  /*51a0*/  LDC.64 R36, c[0x0][0xd28] ;  /* 0x00034a00ff247b82 */ /* 0x000e620000000a00 */
[----:B---3--:R-:W-:-:S07]  /*51b0*/  IMAD.IADD R45, R0, 0x1, R45 ;  /* 0x00000001002d7824 */ /* 0x008fce00078e022d */
[----:B------:R-:W3:Y:S08]  /*51c0*/  LDC.64 R88, c[0x0][0xa90] ;  /* 0x0002a400ff587b82 */ /* 0x000ef00000000a00 */
[----:B------:R-:W1:Y:S08]  /*51d0*/  LDC.64 R84, c[0x0][0xab0] ;  /* 0x0002ac00ff547b82 */ /* 0x000e700000000a00 */
[----:B------:R-:W1:Y:S08]  /*51e0*/  LDC.64 R82, c[0x0][0xaa8] ;  /* 0x0002aa00ff527b82 */ /* 0x000e700000000a00 */
[----:B--2-4-:R-:W1:Y:S02]  /*51f0*/  LDC R96, c[0x0][0x374] ;  /* 0x0000dd00ff607b82 */ /* 0x014e640000000800 */
.L_x_125:
[----:B------:R-:W-:Y:S02]  /*5200*/  LEA R0, R111, UR46, 0x3 ;  /* 0x0000002e6f007c11 */ /* 0x000fe4000f8e18ff */
[----:B------:R-:W-:Y:S02]  /*5210*/  SHF.L.U32 R3, R103, 0x1f, RZ ;  /* 0x0000001f67037819 */ /* 0x000fe400000006ff */
[----:B------:R-:W-:Y:S02]  /*5220*/  LEA R16, R111, UR46, 0x4 ;  /* 0x0000002e6f107c11 */ /* 0x000fe4000f8e20ff */
[----:B--2---:R-:W2:Y:S02]  /*5230*/  SYNCS.PHASECHK.TRANS64.TRYWAIT P0, [R0+URZ+0xb0], R3 ;  /* 0x0000b003000075a7 */ /* 0x004ea400080011ff */
[----:B--2---:R-:W-:Y:S05]  /*5240*/  @!P0 BRA `(.L_x_82) ;  /* 0x0000005000148947 */ /* 0x004fea0003800000 */
.L_x_172:
[----:B------:R-:W4:Y:S01]  /*5250*/  LDC.64 R14, c[0x0][0xd10] ;  /* 0x00034400ff0e7b82 */ /* 0x000f220000000a00 */
[----:B------:R-:W3:Y:S01]  /*5260*/  LDS.128 R16, [R16+0x120] ;  /* 0x0001200010107984 */ /* 0x000ee20000000c00 */
[----:B-1----:R-:W-:Y:S01]  /*5270*/  ISETP.NE.AND P1, PT, R40, 0x1, PT ;  /* 0x000000012800780c */ /* 0x002fe20003f25270 */
[----:B--2---:R-:W-:Y:S01]  /*5280*/  VIADD R0, R0, 0xc0 ;  /* 0x000000c000007836 */ /* 0x004fe20000000000 */
[----:B------:R-:W-:Y:S04]  /*5290*/  ISETP.GE.AND P0, PT, R2, 0x1, PT ;  /* 0x000000010200780c */ /* 0x000fe80003f06270 */
[----:B------:R-:W1:Y:S01]  /*52a0*/  LDC.64 R12, c[0x0][0xd18] ;  /* 0x00034600ff0c7b82 */ /* 0x000e620000000a00 */
[----:B------:R-:W-:Y:S01]  /*52b0*/  PRMT R0, RZ, 0x654, R0 ;  /* 0x00000654ff007816 */ /* 0x000fe20000000000 */
[----:B------:R-:W-:Y:S01]  /*52c0*/  @!PT LDS RZ, [RZ] ;  /* 0x00000000fffff984 */ /* 0x000fe20000000800 */
[----:B------:R-:W-:Y:S01]  /*52d0*/  @!PT LDS RZ, [RZ] ;  /* 0x00000000fffff984 */ /* 0x000fe20000000800 */
[----:B------:R-:W-:Y:S01]  /*52e0*/  @!PT LDS RZ, [RZ] ;  /* 0x00000000fffff984 */ /* 0x000fe20000000800 */
[----:B------:R-:W-:Y:S01]  /*52f0*/  @!PT LDS RZ, [RZ] ;  /* 0x00000000fffff984 */ /* 0x000fe20000000800 */
[----:B------:R2:W-:Y:S06]  /*5300*/  MEMBAR.ALL.CTA ;  /* 0x0000000000007992 */ /* 0x0005ec0000008000 */
[----:B--2---:R-:W2:Y:S01]  /*5310*/  FENCE.VIEW.ASYNC.S ;  /* 0x00000000000073c6 */ /* 0x004ea20000000000 */
[----:B------:R-:W1:Y:S08]  /*5320*/  @!P1 LDC R11, c[0x0][0xd20] ;  /* 0x00034800ff0b9b82 */ /* 0x000e700000000800 */
[----:B------:R-:W1:Y:S01]  /*5330*/  @!P1 LDC R10, c[0x0][0xd0c] ;  /* 0x00034300ff0a9b82 */ /* 0x000e620000000800 */
[----:B--2---:R2:W-:Y:S01]  /*5340*/  SYNCS.ARRIVE.TRANS64.RED.A1T0 RZ, [R0+URZ], RZ ;  /* 0x000000ff00ff79a7 */ /* 0x0045e200081004ff */
[----:B---3--:R-:W-:Y:S04]  /*5350*/  LOP3.LUT P4, RZ, R18, 0x1, RZ, 0xc0, !PT ;  /* 0x0000000112ff7812 */ /* 0x008fe8000788c0ff */
[----:B------:R-:W-:Y:S09]  /*5360*/  P2R R108, PR, RZ, 0x10 ;  /* 0x00000010ff6c7803 */ /* 0x000ff20000000000 */
[----:B------:R-:W-:Y:S02]  /*5370*/  @P4 MOV R43, R16 ;  /* 0x00000010002b4202 */ /* 0x000fe40000000f00 */
[----:B------:R-:W-:Y:S01]  /*5380*/  @P4 LOP3.LUT R41, R17, 0xffff, RZ, 0xc0, !PT ;  /* 0x0000ffff11294812 */ /* 0x000fe200078ec0ff */
[----:B--2-4-:R-:W-:Y:S06]  /*5390*/  @!P0 BRA `(.L_x_83) ;  /* 0x0000000000a48947 */ /* 0x014fec0003800000 */
[----:B------:R-:W-:Y:S01]  /*53a0*/  IMAD.HI.U32 R21, R96, R39, RZ ;  /* 0x0000002760157227 */ /* 0x000fe200078e00ff */
[----:B------:R-:W-:Y:S02]  /*53b0*/  ISETP.NE.AND P0, PT, R38, 0x1, PT ;  /* 0x000000012600780c */ /* 0x000fe40003f05270 */
[----:B------:R-:W-:Y:S01]  /*53c0*/  ISETP.NE.AND P2, PT, R2, 0x1, PT ;  /* 0x000000010200780c */ /* 0x000fe20003f45270 */
[----:B------:R-:W-:Y:S01]  /*53d0*/  IMAD.HI.U32 R22, R97, R90, RZ ;  /* 0x0000005a61167227 */ /* 0x000fe200078e00ff */
[----:B------:R-:W-:Y:S02]  /*53e0*/  SHF.R.U32.HI R21, RZ, R94, R21 ;  /* 0x0000005eff157219 */ /* 0x000fe40000011615 */
[----:B------:R-:W-:Y:S01]  /*53f0*/  ISETP.NE.AND P3, PT, R42, 0x1, PT ;  /* 0x000000012a00780c */ /* 0x000fe20003f65270 */
[----:B------:R-:W-:Y:S01]  /*5400*/  IMAD.HI.U32 R26, R43, R90, RZ ;  /* 0x0000005a2b1a7227 */ /* 0x000fe200078e00ff */
[----:B------:R-:W-:Y:S02]  /*5410*/  SHF.R.U32.HI R22, RZ, R91, R22 ;  /* 0x0000005bff167219 */ /* 0x000fe40000011616 */
[----:B------:R-:W-:Y:S01]  /*5420*/  SEL R3, R96, R21, !P0 ;  /* 0x0000001560037207 */ /* 0x000fe20004000000 */
[----:B------:R-:W-:Y:S01]  /*5430*/  IMAD.HI.U32 R21, R41, R39, RZ ;  /* 0x0000002729157227 */ /* 0x000fe200078e00ff */
[----:B------:R-:W-:Y:S02]  /*5440*/  SEL R7, R97, R22, !P3 ;  /* 0x0000001661077207 */ /* 0x000fe40005800000 */
[----:B------:R-:W-:Y:S01]  /*5450*/  SHF.R.U32.HI R26, RZ, R91, R26 ;  /* 0x0000005bff1a7219 */ /* 0x000fe2000001161a */
[-C--:B------:R-:W-:Y:S04]  /*5460*/  IMAD.HI.U32 R22, R3, R36.reuse, RZ ;  /* 0x0000002403167227 */ /* 0x080fe800078e00ff */
[----:B------:R-:W-:Y:S01]  /*5470*/  IMAD.HI.U32 R24, R7, R36, RZ ;  /* 0x0000002407187227 */ /* 0x000fe200078e00ff */
[-C--:B------:R-:W-:Y:S02]  /*5480*/  @P2 SHF.R.U32.HI R3, RZ, R37.reuse, R22 ;  /* 0x00000025ff032219 */ /* 0x080fe40000011616 */
[----:B------:R-:W-:Y:S02]  /*5490*/  SHF.R.U32.HI R22, RZ, R94, R21 ;  /* 0x0000005eff167219 */ /* 0x000fe40000011615 */
[----:B------:R-:W-:Y:S01]  /*54a0*/  @P2 SHF.R.U32.HI R7, RZ, R37, R24 ;  /* 0x00000025ff072219 */ /* 0x000fe20000011618 */
[C---:B------:R-:W-:Y:S01]  /*54b0*/  IMAD R4, R2.reuse, R3, RZ ;  /* 0x0000000302047224 */ /* 0x040fe200078e02ff */
[----:B------:R-:W-:Y:S02]  /*54c0*/  SEL R5, R41, R22, !P0 ;  /* 0x0000001629057207 */ /* 0x000fe40004000000 */
[----:B------:R-:W-:Y:S01]  /*54d0*/  SEL R3, R43, R26, !P3 ;  /* 0x0000001a2b037207 */ /* 0x000fe20005800000 */
[----:B------:R-:W-:Y:S01]  /*54e0*/  IMAD R6, R2, R7, RZ ;  /* 0x0000000702067224 */ /* 0x000fe200078e02ff */
[C---:B------:R-:W-:Y:S01]  /*54f0*/  ISETP.GE.AND P0, PT, R5.reuse, R4, PT ;  /* 0x000000040500720c */ /* 0x040fe20003f06270 */
[----:B------:R-:W-:Y:S03]  /*5500*/  IMAD.HI.U32 R8, R5, R36, RZ ;  /* 0x0000002405087227 */ /* 0x000fe600078e00ff */
[----:B------:R-:W-:Y:S01]  /*5510*/  ISETP.GE.OR P0, PT, R3, R6, P0 ;  /* 0x000000060300720c */ /* 0x000fe20000706670 */
[----:B------:R-:W-:Y:S01]  /*5520*/  IMAD.MOV R6, RZ, RZ, -R3 ;  /* 0x000000ffff067224 */ /* 0x000fe200078e0a03 */
[-C--:B------:R-:W-:Y:S03]  /*5530*/  SHF.R.U32.HI R8, RZ, R37.reuse, R8 ;  /* 0x00000025ff087219 */ /* 0x080fe60000011608 */
[----:B------:R-:W-:Y:S01]  /*5540*/  IMAD R43, R42, R6, R43 ;  /* 0x000000062a2b7224 */ /* 0x000fe200078e022b */
[----:B------:R-:W-:Y:S05]  /*5550*/  SEL R9, R5, R8, !P2 ;  /* 0x0000000805097207 */ /* 0x000fea0005000000 */
[----:B------:R-:W-:Y:S02]  /*5560*/  IMAD.MOV R8, RZ, RZ, -R9 ;  /* 0x000000ffff087224 */ /* 0x000fe400078e0a09 */
[C---:B------:R-:W-:Y:S04]  /*5570*/  @!P0 IMAD.HI.U32 R4, R3.reuse, R36, RZ ;  /* 0x0000002403048227 */ /* 0x040fe800078e00ff */
[----:B------:R-:W-:Y:S01]  /*5580*/  IMAD R8, R2, R8, R5 ;  /* 0x0000000802087224 */ /* 0x000fe200078e0205 */
[----:B------:R-:W-:Y:S04]  /*5590*/  @!P0 SHF.R.U32.HI R4, RZ, R37, R4 ;  /* 0x00000025ff048219 */ /* 0x000fe80000011604 */
[----:B------:R-:W-:Y:S02]  /*55a0*/  @!P0 SEL R0, R3, R4, !P2 ;  /* 0x0000000403008207 */ /* 0x000fe40005000000 */
[----:B------:R-:W-:Y:S02]  /*55b0*/  IADD3 R4, PT, PT, -R5, RZ, RZ ;  /* 0x000000ff05047210 */ /* 0x000fe40007ffe1ff */
[----:B------:R-:W-:Y:S01]  /*55c0*/  @!P0 IADD3 R9, PT, PT, R9, -R0, RZ ;  /* 0x8000000009098210 */ /* 0x000fe20007ffe0ff */
[----:B------:R-:W-:Y:S02]  /*55d0*/  @!P0 IMAD R0, R7, R8, R0 ;  /* 0x0000000807008224 */ /* 0x000fe400078e0200 */
[----:B------:R-:W-:Y:S02]  /*55e0*/  IMAD R41, R38, R4, R41 ;  /* 0x0000000426297224 */ /* 0x000fe400078e0229 */
[----:B------:R-:W-:Y:S02]  /*55f0*/  @!P0 IMAD R5, R9, R2, R3 ;  /* 0x0000000209058224 */ /* 0x000fe400078e0203 */
[----:B------:R-:W-:Y:S04]  /*5600*/  @!P0 IMAD.MOV.U32 R3, RZ, RZ, R0 ;  /* 0x000000ffff038224 */ /* 0x000fe800078e0000 */
[----:B------:R-:W-:Y:S02]  /*5610*/  IMAD R43, R3, R42, R43 ;  /* 0x0000002a032b7224 */ /* 0x000fe400078e022b */
[----:B------:R-:W-:Y:S07]  /*5620*/  IMAD R41, R5, R38, R41 ;  /* 0x0000002605297224 */ /* 0x000fee00078e0229 */
.L_x_83:
[----:B-1----:R-:W-:Y:S01]  /*5630*/  @!P1 ISETP.NE.AND P0, PT, R12, 0x1, PT ;  /* 0x000000010c00980c */ /* 0x002fe20003f05270 */
[----:B------:R-:W-:Y:S01]  /*5640*/  @!P1 IMAD.HI.U32 R4, R41, R13, RZ ;  /* 0x0000000d29049227 */ /* 0x000fe200078e00ff */
[----:B------:R-:W-:Y:S01]  /*5650*/  R2UR UR42, R20 ;  /* 0x00000000142a72ca */ /* 0x000fe200000e0000 */
[----:B------:R-:W-:Y:S01]  /*5660*/  USHF.L.U32 UR41, UR11, 0x7, URZ ;  /* 0x000000070b297899 */ /* 0x000fe200080006ff */
[----:B------:R-:W-:Y:S01]  /*5670*/  @!P1 ISETP.NE.AND P2, PT, R10, 0x1, PT ;  /* 0x000000010a00980c */ /* 0x000fe20003f45270 */
[----:B------:R-:W-:Y:S01]  /*5680*/  @!P1 IMAD.HI.U32 R0, R43, R14, RZ ;  /* 0x0000000e2b009227 */ /* 0x000fe200078e00ff */
[----:B------:R-:W-:Y:S01]  /*5690*/  @!P1 SHF.R.U32.HI R4, RZ, R11, R4 ;  /* 0x0000000bff049219 */ /* 0x000fe20000011604 */
[----:B------:R-:W-:Y:S01]  /*56a0*/  BSSY.RECONVERGENT B6, `(.L_x_84) ;  /* 0x000002c000067945 */ /* 0x000fe20003800200 */
[----:B------:R-:W-:Y:S01]  /*56b0*/  @P4 SHF.R.U32.HI R102, RZ, 0x10, R17 ;  /* 0x00000010ff664819 */ /* 0x000fe20000011611 */
[----:B------:R-:W-:Y:S01]  /*56c0*/  VIADD R111, R111, 0x1 ;  /* 0x000000016f6f7836 */ /* 0x000fe20000000000 */
[----:B------:R-:W-:Y:S02]  /*56d0*/  @!P1 SEL R3, R41, R4, !P0 ;  /* 0x0000000429039207 */ /* 0x000fe40004000000 */
[----:B------:R-:W-:Y:S02]  /*56e0*/  @!P1 SHF.R.U32.HI R0, RZ, R15, R0 ;  /* 0x0000000fff009219 */ /* 0x000fe40000011600 */
[----:B------:R-:W-:Y:S01]  /*56f0*/  LOP3.LUT P0, RZ, R100, 0x1f0, RZ, 0xc0, !PT ;  /* 0x000001f064ff7812 */ /* 0x000fe2000780c0ff */
[----:B------:R-:W-:Y:S01]  /*5700*/  USHF.L.U32 UR42, UR42, 0x7, URZ ;  /* 0x000000072a2a7899 */ /* 0x000fe200080006ff */
[----:B------:R-:W-:Y:S05]  /*5710*/  @!P1 SEL R4, R43, R0, !P2 ;  /* 0x000000002b049207 */ /* 0x000fea0005000000 */
[----:B------:R-:W-:Y:S02]  /*5720*/  @!P1 IMAD.IADD R0, R3, 0x1, -R4 ;  /* 0x0000000103009824 */ /* 0x000fe400078e0a04 */
[----:B------:R-:W-:Y:S02]  /*5730*/  @!P1 IMAD.IADD R3, R4, 0x1, -R3 ;  /* 0x0000000104039824 */ /* 0x000fe400078e0a03 */
[----:B------:R-:W-:Y:S02]  /*5740*/  @!P1 IMAD R43, R0, R10, R43 ;  /* 0x0000000a002b9224 */ /* 0x000fe400078e022b */
[----:B------:R-:W-:Y:S01]  /*5750*/  @!P1 IMAD R41, R3, R12, R41 ;  /* 0x0000000c03299224 */ /* 0x000fe200078e0229 */
[----:B------:R-:W-:Y:S06]  /*5760*/  @!P0 BRA `(.L_x_85) ;  /* 0x00000000007c8947 */ /* 0x000fec0003800000 */
[----:B------:R-:W1:Y:S01]  /*5770*/  LDCU.64 UR8, c[0x4][0x80] ;  /* 0x01001000ff0877ac */ /* 0x000e620008000a00 */
[----:B------:R-:W-:Y:S01]  /*5780*/  MOV R16, 0x0 ;  /* 0x0000000000107802 */ /* 0x000fe20000000f00 */
[----:B------:R-:W-:Y:S02]  /*5790*/  HFMA2 R12, -RZ, RZ, 0, 5.9604644775390625e-08 ;  /* 0x00000001ff0c7431 */ /* 0x000fe400000001ff */
[----:B------:R-:W-:Y:S01]  /*57a0*/  IMAD.MOV.U32 R8, RZ, RZ, 0x70 ;  /* 0x00000070ff087424 */ /* 0x000fe200078e00ff */
[----:B------:R2:W3:Y:S01]  /*57b0*/  LDC.64 R14, c[0x4][R16] ;  /* 0x01000000100e7b82 */ /* 0x0004e20000000a00 */
[----:B------:R-:W4:Y:S01]  /*57c0*/  LDCU.64 UR6, c[0x4][0x88] ;  /* 0x01001100ff0677ac */ /* 0x000f220008000a00 */
[----:B------:R-:W-:Y:S01]  /*57d0*/  IMAD.MOV.U32 R13, RZ, RZ, RZ ;  /* 0x000000ffff0d7224 */ /* 0x000fe200078e00ff */
[----:B------:R-:W2:Y:S01]  /*57e0*/  LDCU.64 UR4, c[0x4][0x8] ;  /* 0x01000100ff0477ac */ /* 0x000ea20008000a00 */
[----:B-1----:R-:W-:Y:S01]  /*57f0*/  MOV R5, UR9 ;  /* 0x0000000900057c02 */ /* 0x002fe20008000f00 */
[----:B------:R-:W-:Y:S01]  /*5800*/  IMAD.U32 R4, RZ, RZ, UR8 ;  /* 0x00000008ff047e24 */ /* 0x000fe2000f8e00ff */
[----:B----4-:R-:W-:Y:S01]  /*5810*/  MOV R7, UR7 ;  /* 0x0000000700077c02 */ /* 0x010fe20008000f00 */
[----:B------:R-:W-:Y:S01]  /*5820*/  IMAD.U32 R6, RZ, RZ, UR6 ;  /* 0x00000006ff067e24 */ /* 0x000fe2000f8e00ff */
[----:B--2---:R-:W-:Y:S01]  /*5830*/  MOV R11, UR5 ;  /* 0x00000005000b7c02 */ /* 0x004fe20008000f00 */
[----:B------:R-:W-:Y:S02]  /*5840*/  IMAD.U32 R10, RZ, RZ, UR4 ;  /* 0x00000004ff0a7e24 */ /* 0x000fe4000f8e00ff */
[----:B------:R-:W-:Y:S07]  /*5850*/  LEPC R20, `(.L_x_86) ;  /* 0x000000001014794e */ /* 0x000fee0000000000 */
[----:B---3-5:R-:W-:Y:S05]  /*5860*/  CALL.ABS.NOINC R14 ;  /* 0x000000000e007343 */ /* 0x028fea0003c00000 */
.L_x_86:
[----:B------:R-:W1:Y:S01]  /*5870*/  LDCU.64 UR8, c[0x4][0x80] ;  /* 0x01001000ff0877ac */ /* 0x000e620008000a00 */
[----:B------:R-:W2:Y:S01]  /*5880*/  LDC.64 R16, c[0x4][R16] ;  /* 0x0100000010107b82 */ /* 0x000ea20000000a00 */
[----:B------:R-:W-:Y:S02]  /*5890*/  HFMA2 R12, -RZ, RZ, 0, 5.9604644775390625e-08 ;  /* 0x00000001ff0c7431 */ /* 0x000fe400000001ff */
[----:B------:R-:W-:Y:S02]  /*58a0*/  IMAD.MOV.U32 R8, RZ, RZ, 0x70 ;  /* 0x00000070ff087424 */ /* 0x000fe400078e00ff */
[----:B------:R-:W-:Y:S01]  /*58b0*/  IMAD.MOV.U32 R13, RZ, RZ, RZ ;  /* 0x000000ffff0d7224 */ /* 0x000fe200078e00ff */
[----:B------:R-:W3:Y:S01]  /*58c0*/  LDCU.64 UR6, c[0x4][0x88] ;  /* 0x01001100ff0677ac */ /* 0x000ee20008000a00 */
[----:B------:R-:W4:Y:S01]  /*58d0*/  LDCU.64 UR4, c[0x4][0x8] ;  /* 0x01000100ff0477ac */ /* 0x000f220008000a00 */
[----:B-1----:R-:W-:Y:S02]  /*58e0*/  MOV R4, UR8 ;  /* 0x0000000800047c02 */ /* 0x002fe40008000f00 */
[----:B------:R-:W-:Y:S02]  /*58f0*/  MOV R5, UR9 ;  /* 0x0000000900057c02 */ /* 0x000fe40008000f00 */
[----:B---3--:R-:W-:Y:S01]  /*5900*/  MOV R7, UR7 ;  /* 0x0000000700077c02 */ /* 0x008fe20008000f00 */
[----:B------:R-:W-:Y:S01]  /*5910*/  IMAD.U32 R6, RZ, RZ, UR6 ;  /* 0x00000006ff067e24 */ /* 0x000fe2000f8e00ff */
[----:B----4-:R-:W-:Y:S01]  /*5920*/  MOV R11, UR5 ;  /* 0x00000005000b7c02 */ /* 0x010fe20008000f00 */
[----:B------:R-:W-:Y:S02]  /*5930*/  IMAD.U32 R10, RZ, RZ, UR4 ;  /* 0x00000004ff0a7e24 */ /* 0x000fe4000f8e00ff */
[----:B------:R-:W-:Y:S07]  /*5940*/  LEPC R20, `(.L_x_85) ;  /* 0x000000001014794e */ /* 0x000fee0000000000 */
[----:B--2---:R-:W-:Y:S05]  /*5950*/  CALL.ABS.NOINC R16 ;  /* 0x0000000010007343 */ /* 0x004fea0003c00000 */
.L_x_85:
[----:B------:R-:W-:Y:S05]  /*5960*/  BSYNC.RECONVERGENT B6 ;  /* 0x0000000000067941 */ /* 0x000fea0003800200 */
.L_x_84:
[----:B------:R-:W-:Y:S02]  /*5970*/  ISETP.NE.U32.AND P0, PT, RZ, UR44, PT ;  /* 0x0000002cff007c0c */ /* 0x000fe4000bf05070 */
[C---:B------:R-:W-:Y:S02]  /*5980*/  ISETP.NE.U32.AND P1, PT, R88.reuse, RZ, PT ;  /* 0x000000ff5800720c */ /* 0x040fe40003f25070 */
[----:B------:R-:W-:Y:S02]  /*5990*/  ISETP.NE.U32.AND P4, PT, R88, RZ, PT ;  /* 0x000000ff5800720c */ /* 0x000fe40003f85070 */
[----:B------:R-:W-:Y:S02]  /*59a0*/  ISETP.NE.AND.EX P0, PT, RZ, UR45, PT, P0 ;  /* 0x0000002dff007c0c */ /* 0x000fe4000bf05300 */
[C---:B------:R-:W-:Y:S02]  /*59b0*/  ISETP.NE.AND.EX P1, PT, R89.reuse, RZ, PT, P1 ;  /* 0x000000ff5900720c */ /* 0x040fe40003f25310 */
[----:B------:R-:W-:Y:S02]  /*59c0*/  ISETP.NE.AND.EX P4, PT, R89, RZ, P0, P4 ;  /* 0x000000ff5900720c */ /* 0x000fe40000785340 */
[----:B------:R-:W-:Y:S02]  /*59d0*/  ISETP.NE.U32.AND P5, PT, R84, RZ, PT ;  /* 0x000000ff5400720c */ /* 0x000fe40003fa5070 */
[----:B------:R-:W-:Y:S02]  /*59e0*/  ISETP.NE.U32.AND P3, PT, RZ, UR44, PT ;  /* 0x0000002cff007c0c */ /* 0x000fe4000bf65070 */
[----:B------:R-:W-:Y:S02]  /*59f0*/  PLOP3.LUT P2, PT, PT, PT, PT, 0x8, 0x80 ;  /* 0x000000000080781c */ /* 0x000fe40003f4e170 */
[----:B------:R-:W-:Y:S02]  /*5a00*/  ISETP.NE.AND.EX P5, PT, R85, RZ, PT, P5 ;  /* 0x000000ff5500720c */ /* 0x000fe40003fa5350 */
[----:B------:R-:W-:Y:S03]  /*5a10*/  ISETP.NE.AND.EX P3, PT, RZ, UR45, PT, P3 ;  /* 0x0000002dff007c0c */ /* 0x000fe6000bf65330 */
[----:B------:R-:W-:Y:S01]  /*5a20*/  @!P4 PLOP3.LUT P2, PT, P1, PT, PT, 0x80, 0x8 ;  /* 0x000000000008c81c */ /* 0x000fe20000f4f070 */
[----:B------:R-:W-:Y:S01]  /*5a30*/  @!UPT UIADD3 URZ, UPT, UPT, URZ, URZ, URZ ;  /* 0x000000fffffff290 */ /* 0x000fe2000fffe0ff */
[----:B------:R-:W-:Y:S11]  /*5a40*/  @!P1 BRA `(.L_x_87) ;  /* 0x00000000002c9947 */ /* 0x000ff60003800000 */
[----:B------:R-:W-:Y:S01]  /*5a50*/  ISETP.NE.U32.AND P0, PT, R86, RZ, PT ;  /* 0x000000ff5600720c */ /* 0x000fe20003f05070 */
[----:B------:R-:W-:Y:S03]  /*5a60*/  IMAD.MOV.U32 R93, RZ, RZ, 0x1 ;  /* 0x00000001ff5d7424 */ /* 0x000fe600078e00ff */
[----:B------:R-:W-:Y:S11]  /*5a70*/  ISETP.NE.AND.EX P0, PT, R87, RZ, PT, P0 ;  /* 0x000000ff5700720c */ /* 0x000ff60003f05300 */
[----:B------:R-:W-:Y:S02]  /*5a80*/  @!UPT UIADD3 URZ, UPT, UPT, URZ, URZ, URZ ;  /* 0x000000fffffff290 */ /* 0x000fe4000fffe0ff */
[----:B------:R-:W1:Y:S01]  /*5a90*/  @P0 LDC.64 R4, c[0x0][0xa88] ;  /* 0x0002a200ff040b82 */ /* 0x000e620000000a00 */
[----:B------:R-:W-:Y:S04]  /*5aa0*/  @P0 IMAD R0, R88, UR36, RZ ;  /* 0x0000002458000c24 */ /* 0x000fe8000f8e02ff */
[----:B-1----:R-:W-:Y:S04]  /*5ab0*/  @P0 IMAD.WIDE R4, R0, 0x4, R4 ;  /* 0x0000000400040825 */ /* 0x002fe800078e0204 */
[----:B------:R-:W-:Y:S01]  /*5ac0*/  HFMA2 R0, -RZ, RZ, 0, 5.9604644775390625e-08 ;  /* 0x00000001ff007431 */ /* 0x000fe200000001ff */
[----:B-----5:R1:W5:Y:S04]  /*5ad0*/  @P0 LDG.E R49, desc[UR38][R4.64] ;  /* 0x0000002604310981 */ /* 0x020368000c1e1900 */
[----:B------:R-:W-:Y:S01]  /*5ae0*/  @!P0 PRMT R93, R0, 0x7610, R93 ;  /* 0x00007610005d8816 */ /* 0x000fe2000000005d */
[----:B-1----:R-:W2:Y:S06]  /*5af0*/  @!P0 LDC R49, c[0x0][0xa80] ;  /* 0x0002a000ff318b82 */ /* 0x002eac0000000800 */
.L_x_87:
[----:B------:R-:W-:Y:S05]  /*5b00*/  @!P5 BRA `(.L_x_88) ;  /* 0x000000000020d947 */ /* 0x000fea0003800000 */
[----:B------:R-:W-:Y:S04]  /*5b10*/  ISETP.NE.U32.AND P0, PT, R82, RZ, PT ;  /* 0x000000ff5200720c */ /* 0x000fe80003f05070 */
[----:B------:R-:W-:Y:S11]  /*5b20*/  ISETP.NE.AND.EX P0, PT, R83, RZ, PT, P0 ;  /* 0x000000ff5300720c */ /* 0x000ff60003f05300 */
[----:B------:R-:W-:Y:S02]  /*5b30*/  @!UPT UIADD3 URZ, UPT, UPT, URZ, URZ, URZ ;  /* 0x000000fffffff290 */ /* 0x000fe4000fffe0ff */
[----:B------:R-:W1:Y:S01]  /*5b40*/  @P0 LDC.64 R4, c[0x0][0xaa8] ;  /* 0x0002aa00ff040b82 */ /* 0x000e620000000a00 */
[----:B------:R-:W-:Y:S04]  /*5b50*/  @P0 IMAD R0, R84, UR36, RZ ;  /* 0x0000002454000c24 */ /* 0x000fe8000f8e02ff */
[----:B-1----:R-:W-:Y:S05]  /*5b60*/  @P0 IMAD.WIDE R4, R0, 0x4, R4 ;  /* 0x0000000400040825 */ /* 0x002fea00078e0204 */
[----:B-----5:R1:W5:Y:S02]  /*5b70*/  @P0 LDG.E R46, desc[UR38][R4.64] ;  /* 0x00000026042e0981 */ /* 0x020364000c1e1900 */
[----:B-1----:R-:W3:Y:S02]  /*5b80*/  @!P0 LDC R46, c[0x0][0xaa0] ;  /* 0x0002a800ff2e8b82 */ /* 0x002ee40000000800 */
.L_x_88:
[----:B--2--5:R-:W-:Y:S01]  /*5b90*/  FSETP.NEU.AND P0, PT, R49, RZ, PT ;  /* 0x000000ff3100720b */ /* 0x024fe20003f0d000 */
[----:B------:R-:W-:Y:S01]  /*5ba0*/  BSSY B1, `(.L_x_89) ;  /* 0x0000066000017945 */ /* 0x000fe20003800000 */
[----:B------:R-:W-:Y:S01]  /*5bb0*/  SEL R5, RZ, 0xffffffff, P3 ;  /* 0xffffffffff057807 */ /* 0x000fe20001800000 */
[----:B------:R-:W-:Y:S01]  /*5bc0*/  IMAD.MOV.U32 R116, RZ, RZ, 0x1 ;  /* 0x00000001ff747424 */ /* 0x000fe200078e00ff */
[----:B------:R-:W-:Y:S01]  /*5bd0*/  @!P4 LOP3.LUT P3, RZ, R93, 0xff, RZ, 0xc0, !PT ;  /* 0x000000ff5dffc812 */ /* 0x000fe2000786c0ff */
[----:B------:R-:W-:Y:S01]  /*5be0*/  IMAD R47, R44, 0x80, R45 ;  /* 0x000000802c2f7824 */ /* 0x000fe200078e022d */
[----:B------:R-:W-:Y:S01]  /*5bf0*/  @!P4 SEL R0, RZ, 0xffffffff, P0 ;  /* 0xffffffffff00c807 */ /* 0x000fe20000000000 */
[C---:B------:R-:W-:Y:S01]  /*5c00*/  IMAD.IADD R112, R106.reuse, 0x1, R95 ;  /* 0x000000016a707824 */ /* 0x040fe200078e025f */
[----:B------:R-:W-:Y:S01]  /*5c10*/  LOP3.LUT R105, R105, 0x1, RZ, 0x3c, !PT ;  /* 0x0000000169697812 */ /* 0x000fe200078e3cff */
[----:B------:R-:W-:Y:S01]  /*5c20*/  IMAD.IADD R110, R106, 0x1, R99 ;  /* 0x000000016a6e7824 */ /* 0x000fe200078e0263 */
[----:B------:R-:W-:Y:S01]  /*5c30*/  @P2 SEL R0, R5, R0, !P3 ;  /* 0x0000000005002207 */ /* 0x000fe20005800000 */
[----:B------:R-:W-:Y:S01]  /*5c40*/  IMAD.MOV.U32 R115, RZ, RZ, RZ ;  /* 0x000000ffff737224 */ /* 0x000fe200078e00ff */
[----:B------:R-:W-:Y:S01]  /*5c50*/  LEA R114, R44, UR46, 0x3 ;  /* 0x0000002e2c727c11 */ /* 0x000fe2000f8e18ff */
[----:B------:R-:W-:Y:S01]  /*5c60*/  IMAD.MOV.U32 R80, RZ, RZ, RZ ;  /* 0x000000ffff507224 */ /* 0x000fe200078e00ff */
[----:B------:R-:W-:Y:S02]  /*5c70*/  @!P4 LOP3.LUT R0, R0, 0x1, RZ, 0xc0, !PT ;  /* 0x000000010000c812 */ /* 0x000fe400078ec0ff */
[----:B------:R-:W-:Y:S02]  /*5c80*/  CS2R R78, SRZ ;  /* 0x00000000004e7805 */ /* 0x000fe4000001ff00 */
[----:B------:R-:W-:Y:S02]  /*5c90*/  SHF.L.U32 R3, R104, 0x1f, RZ ;  /* 0x0000001f68037819 */ /* 0x000fe400000006ff */
[----:B------:R-:W-:Y:S02]  /*5ca0*/  CS2R R76, SRZ ;  /* 0x00000000004c7805 */ /* 0x000fe4000001ff00 */
[----:B------:R-:W-:Y:S02]  /*5cb0*/  ISETP.NE.U32.OR P5, PT, R0, 0x1, P4 ;  /* 0x000000010000780c */ /* 0x000fe400027a5470 */
[----:B------:R-:W-:Y:S02]  /*5cc0*/  CS2R R74, SRZ ;  /* 0x00000000004a7805 */ /* 0x000fe4000001ff00 */
[----:B------:R-:W-:Y:S02]  /*5cd0*/  LOP3.LUT P4, R109, R93, 0xff, RZ, 0xc0, !PT ;  /* 0x000000ff5d6d7812 */ /* 0x000fe4000788c0ff */
[----:B------:R-:W-:Y:S02]  /*5ce0*/  CS2R R72, SRZ ;  /* 0x0000000000487805 */ /* 0x000fe4000001ff00 */
[----:B------:R-:W-:Y:S02]  /*5cf0*/  SEL R0, RZ, 0xffffffff, P0 ;  /* 0xffffffffff007807 */ /* 0x000fe40000000000 */
[----:B------:R-:W-:Y:S02]  /*5d00*/  CS2R R70, SRZ ;  /* 0x0000000000467805 */ /* 0x000fe4000001ff00 */
[----:B------:R-:W-:Y:S02]  /*5d10*/  P2R R113, PR, RZ, 0x20 ;  /* 0x00000020ff717803 */ /* 0x000fe40000000000 */
[----:B------:R-:W-:Y:S02]  /*5d20*/  CS2R R68, SRZ ;  /* 0x0000000000447805 */ /* 0x000fe4000001ff00 */
[----:B------:R-:W-:Y:S02]  /*5d30*/  @P1 SEL R0, R5, R0, !P4 ;  /* 0x0000000005001207 */ /* 0x000fe40006000000 */
[----:B------:R-:W-:Y:S02]  /*5d40*/  CS2R R66, SRZ ;  /* 0x0000000000427805 */ /* 0x000fe4000001ff00 */
[----:B------:R-:W-:Y:S02]  /*5d50*/  CS2R R64, SRZ ;  /* 0x0000000000407805 */ /* 0x000fe4000001ff00 */
[----:B------:R-:W-:Y:S02]  /*5d60*/  CS2R R62, SRZ ;  /* 0x00000000003e7805 */ /* 0x000fe4000001ff00 */
[----:B------:R-:W-:Y:S02]  /*5d70*/  LOP3.LUT R0, R0, 0x1, RZ, 0xc0, !PT ;  /* 0x0000000100007812 */ /* 0x000fe400078ec0ff */
[----:B------:R-:W-:Y:S02]  /*5d80*/  CS2R R60, SRZ ;  /* 0x00000000003c7805 */ /* 0x000fe4000001ff00 */
[----:B------:R-:W-:Y:S02]  /*5d90*/  @P5 SHF.L.U32 R4, R105, 0x1f, RZ ;  /* 0x0000001f69045819 */ /* 0x000fe400000006ff */
[----:B------:R-:W-:Y:S02]  /*5da0*/  CS2R R58, SRZ ;  /* 0x00000000003a7805 */ /* 0x000fe4000001ff00 */
[----:B------:R-:W-:Y:S02]  /*5db0*/  ISETP.NE.U32.AND P0, PT, R0, 0x1, PT ;  /* 0x000000010000780c */ /* 0x000fe40003f05070 */
[----:B------:R-:W-:Y:S01]  /*5dc0*/  CS2R R56, SRZ ;  /* 0x0000000000387805 */ /* 0x000fe2000001ff00 */
[----:B------:R-:W1:Y:S01]  /*5dd0*/  @P5 SYNCS.PHASECHK.TRANS64.TRYWAIT P3, [UR46+0x60], R4 ;  /* 0x00006004ff0055a7 */ /* 0x000e62000806112e */
[----:B------:R-:W-:Y:S02]  /*5de0*/  CS2R R54, SRZ ;  /* 0x0000000000367805 */ /* 0x000fe4000001ff00 */
[----:B------:R-:W-:Y:S02]  /*5df0*/  P2R R117, PR, RZ, 0x1 ;  /* 0x00000001ff757803 */ /* 0x000fe40000000000 */
[----:B------:R-:W-:Y:S02]  /*5e00*/  CS2R R52, SRZ ;  /* 0x0000000000347805 */ /* 0x000fe4000001ff00 */
[----:B------:R-:W-:Y:S01]  /*5e10*/  CS2R R50, SRZ ;  /* 0x0000000000327805 */ /* 0x000fe2000001ff00 */
[----:B------:R-:W-:Y:S01]  /*5e20*/  IMAD.MOV.U32 R48, RZ, RZ, RZ ;  /* 0x000000ffff307224 */ /* 0x000fe200078e00ff */
[----:B------:R2:W4:Y:S01]  /*5e30*/  SYNCS.PHASECHK.TRANS64.TRYWAIT P2, [R114+URZ+0xd0], R3 ;  /* 0x0000d003720075a7 */ /* 0x00052200080411ff */
[----:B-1----:R-:W-:Y:S01]  /*5e40*/  @P5 SEL R116, RZ, 0x1, !P3 ;  /* 0x00000001ff745807 */ /* 0x002fe20005800000 */
[----:B--2---:R-:W-:Y:S06]  /*5e50*/  @!P5 BRA `(.L_x_90) ;  /* 0x0000000000e8d947 */ /* 0x004fec0003800000 */
[----:B------:R-:W-:Y:S01]  /*5e60*/  IMAD.MOV.U32 R48, RZ, RZ, RZ ;  /* 0x000000ffff307224 */ /* 0x000fe200078e00ff */
[----:B------:R-:W-:Y:S01]  /*5e70*/  ISETP.NE.AND P0, PT, R116, RZ, PT ;  /* 0x000000ff7400720c */ /* 0x000fe20003f05270 */
[----:B------:R-:W-:Y:S01]  /*5e80*/  BSSY B0, `(.L_x_91) ;  /* 0x0000014000007945 */ /* 0x000fe20003800000 */
[----:B------:R-:W-:Y:S02]  /*5e90*/  CS2R R50, SRZ ;  /* 0x0000000000327805 */ /* 0x000fe4000001ff00 */
        /* <DEDUP_REMOVED lines=13> */
[----:B------:R-:W-:Y:S01]  /*5f70*/  CS2R R78, SRZ ;  /* 0x00000000004e7805 */ /* 0x000fe2000001ff00 */
[----:B------:R-:W-:Y:S06]  /*5f80*/  @P0 BRA `(.L_x_92) ;  /* 0x00000000000c0947 */ /* 0x000fec0003800000 */
[----:B------:R-:W-:Y:S04]  /*5f90*/  SHF.L.U32 R5, R105, 0x1f, RZ ;  /* 0x0000001f69057819 */ /* 0x000fe800000006ff */
[----:B------:R-:W1:Y:S02]  /*5fa0*/  SYNCS.PHASECHK.TRANS64.TRYWAIT P0, [UR46+0x60], R5 ;  /* 0x00006005ff0075a7 */ /* 0x000e64000800112e */
[----:B-1----:R-:W-:Y:S05]  /*5fb0*/  @!P0 BRA `(.L_x_93) ;  /* 0x0000004000cc8947 */ /* 0x002fea0003800000 */
.L_x_92:
[----:B------:R-:W-:Y:S05]  /*5fc0*/  BSYNC B0 ;  /* 0x0000000000007941 */ /* 0x000fea0003800000 */
.L_x_91:
[----:B------:R-:W-:Y:S01]  /*5fd0*/  ISETP.NE.AND P0, PT, R117, RZ, PT ;  /* 0x000000ff7500720c */ /* 0x000fe20003f05270 */
[----:B------:R-:W-:Y:S11]  /*5fe0*/  HFMA2 R115, -RZ, RZ, 0, 5.9604644775390625e-08 ;  /* 0x00000001ff737431 */ /* 0x000ff600000001ff */
[----:B------:R-:W-:Y:S01]  /*5ff0*/  @!UPT UIADD3 URZ, UPT, UPT, URZ, URZ, URZ ;  /* 0x000000fffffff290 */ /* 0x000fe2000fffe0ff */
[----:B------:R2:W1:Y:S04]  /*6000*/  @P0 LDS R80, [R110+0xe00] ;  /* 0x000e00006e500984 */ /* 0x0004680000000800 */
[----:B------:R2:W1:Y:S04]  /*6010*/  @P0 LDS R48, [R101+UR46+0x200] ;  /* 0x0002002e65300984 */ /* 0x0004680008000800 */
[----:B------:R2:W1:Y:S04]  /*6020*/  @P0 LDS R50, [R112+0x200] ;  /* 0x0002000070320984 */ /* 0x0004680000000800 */
[----:B------:R2:W1:Y:S04]  /*6030*/  @P0 LDS R51, [R99] ;  /* 0x0000000063330984 */ /* 0x0004680000000800 */
[----:B------:R2:W1:Y:S04]  /*6040*/  @P0 LDS R52, [R110] ;  /* 0x000000006e340984 */ /* 0x0004680000000800 */
[----:B------:R2:W1:Y:S04]  /*6050*/  @P0 LDS R53, [R101+UR46+0x400] ;  /* 0x0004002e65350984 */ /* 0x0004680008000800 */
[----:B------:R2:W1:Y:S04]  /*6060*/  @P0 LDS R54, [R112+0x400] ;  /* 0x0004000070360984 */ /* 0x0004680000000800 */
[----:B------:R2:W1:Y:S04]  /*6070*/  @P0 LDS R55, [R99+0x200] ;  /* 0x0002000063370984 */ /* 0x0004680000000800 */
[----:B------:R2:W1:Y:S04]  /*6080*/  @P0 LDS R56, [R110+0x200] ;  /* 0x000200006e380984 */ /* 0x0004680000000800 */
        /* <DEDUP_REMOVED lines=22> */
[----:B------:R2:W1:Y:S02]  /*61f0*/  @P0 LDS R79, [R99+0xe00] ;  /* 0x000e0000634f0984 */ /* 0x0004640000000800 */
.L_x_90:
[----:B------:R-:W-:Y:S05]  /*6200*/  BSYNC B1 ;  /* 0x0000000000017941 */ /* 0x000fea0003800000 */
.L_x_89:
[----:B-1----:R-:W-:Y:S04]  /*6210*/  SHF.R.U32.HI R5, RZ, 0x15, R47 ;  /* 0x00000015ff057819 */ /* 0x002fe8000001162f */
[----:B------:R-:W-:Y:S01]  /*6220*/  LOP3.LUT P0, RZ, R5, 0x3, R98, 0x48, !PT ;  /* 0x0000000305ff7812 */ /* 0x000fe20007804862 */
[----:B------:R-:W-:Y:S01]  /*6230*/  @!UPT UIADD3 URZ, UPT, UPT, URZ, URZ, URZ ;  /* 0x000000fffffff290 */ /* 0x000fe2000fffe0ff */
[----:B----4-:R-:W-:Y:S11]  /*6240*/  @P2 BRA `(.L_x_94) ;  /* 0x0000000000082947 */ /* 0x010ff60003800000 */
[----:B------:R-:W1:Y:S02]  /*6250*/  SYNCS.PHASECHK.TRANS64.TRYWAIT P1, [R114+URZ+0xd0], R3 ;  /* 0x0000d003720075a7 */ /* 0x000e6400080211ff */
[----:B-1----:R-:W-:Y:S05]  /*6260*/  @!P1 BRA `(.L_x_95) ;  /* 0x0000004000389947 */ /* 0x002fea0003800000 */
.L_x_94:
[----:B------:R-:W-:Y:S05]  /*6270*/  @!P0 BRA `(.L_x_96) ;  /* 0x0000000000408947 */ /* 0x000fea0003800000 */
[----:B------:R-:W4:Y:S01]  /*6280*/  LDCU.64 UR8, c[0x4][0x70] ;  /* 0x01000e00ff0877ac */ /* 0x000f220008000a00 */
[----:B------:R-:W-:Y:S01]  /*6290*/  MOV R15, 0x0 ;  /* 0x00000000000f7802 */ /* 0x000fe20000000f00 */
[----:B------:R-:W-:Y:S02]  /*62a0*/  HFMA2 R12, -RZ, RZ, 0, 5.9604644775390625e-08 ;  /* 0x00000001ff0c7431 */ /* 0x000fe400000001ff */
[----:B------:R-:W-:Y:S02]  /*62b0*/  IMAD.MOV.U32 R8, RZ, RZ, 0x192 ;  /* 0x00000192ff087424 */ /* 0x000fe400078e00ff */
[----:B------:R-:W-:Y:S01]  /*62c0*/  IMAD.MOV.U32 R13, RZ, RZ, RZ ;  /* 0x000000ffff0d7224 */ /* 0x000fe200078e00ff */
[----:B------:R-:W5:Y:S01]  /*62d0*/  LDCU.64 UR6, c[0x4][0x78] ;  /* 0x01000f00ff0677ac */ /* 0x000f620008000a00 */
[----:B------:R-:W1:Y:S01]  /*62e0*/  LDC.64 R14, c[0x4][R15] ;  /* 0x010000000f0e7b82 */ /* 0x000e620000000a00 */
[----:B------:R-:W2:Y:S01]  /*62f0*/  LDCU.64 UR4, c[0x4][0x10] ;  /* 0x01000200ff0477ac */ /* 0x000ea20008000a00 */
[----:B----4-:R-:W-:Y:S01]  /*6300*/  MOV R5, UR9 ;  /* 0x0000000900057c02 */ /* 0x010fe20008000f00 */
[----:B------:R-:W-:Y:S01]  /*6310*/  IMAD.U32 R4, RZ, RZ, UR8 ;  /* 0x00000008ff047e24 */ /* 0x000fe2000f8e00ff */
[----:B-----5:R-:W-:Y:S01]  /*6320*/  MOV R7, UR7 ;  /* 0x0000000700077c02 */ /* 0x020fe20008000f00 */
[----:B------:R-:W-:Y:S01]  /*6330*/  IMAD.U32 R6, RZ, RZ, UR6 ;  /* 0x00000006ff067e24 */ /* 0x000fe2000f8e00ff */
[----:B--2---:R-:W-:Y:S01]  /*6340*/  MOV R11, UR5 ;  /* 0x00000005000b7c02 */ /* 0x004fe20008000f00 */
[----:B------:R-:W-:Y:S02]  /*6350*/  IMAD.U32 R10, RZ, RZ, UR4 ;  /* 0x00000004ff0a7e24 */ /* 0x000fe4000f8e00ff */
[----:B------:R-:W-:Y:S07]  /*6360*/  LEPC R20, `(.L_x_96) ;  /* 0x000000001014794e */ /* 0x000fee0000000000 */
[----:B-1-3--:R-:W-:Y:S05]  /*6370*/  CALL.ABS.NOINC R14 ;  /* 0x000000000e007343 */ /* 0x00afea0003c00000 */
.L_x_96:
[----:B------:R-:W-:Y:S05]  /*6380*/  WARPSYNC.ALL ;  /* 0x0000000000007948 */ /* 0x000fea0003800000 */
[----:B------:R-:W-:Y:S01]  /*6390*/  R2UR UR4, R47 ;  /* 0x000000002f0472ca */ /* 0x000fe200000e0000 */
[----:B------:R-:W-:Y:S01]  /*63a0*/  BSSY.RECONVERGENT B0, `(.L_x_97) ;  /* 0x0000083000007945 */ /* 0x000fe20003800200 */
[----:B------:R-:W-:Y:S11]  /*63b0*/  ISETP.NE.AND P0, PT, R107, RZ, PT ;  /* 0x000000ff6b00720c */ /* 0x000ff60003f05270 */
[----:B------:R-:W3:Y:S02]  /*63c0*/  LDTM.x32 R4, tmem[UR4] ;  /* 0x00000004000479ee */ /* 0x000ee400082c0000 */
[C---:B---3--:R-:W-:Y:S01]  /*63d0*/  FMUL R4, R46.reuse, R4 ;  /* 0x000000042e047220 */ /* 0x048fe20000400000 */
[C---:B------:R-:W-:Y:S01]  /*63e0*/  FMUL R5, R46.reuse, R5 ;  /* 0x000000052e057220 */ /* 0x040fe20000400000 */
[C---:B------:R-:W-:Y:S01]  /*63f0*/  FMUL R6, R46.reuse, R6 ;  /* 0x000000062e067220 */ /* 0x040fe20000400000 */
[C---:B------:R-:W-:Y:S01]  /*6400*/  FMUL R7, R46.reuse, R7 ;  /* 0x000000072e077220 */ /* 0x040fe20000400000 */
[C---:B------:R-:W-:Y:S01]  /*6410*/  FFMA R4, R49.reuse, R48, R4 ;  /* 0x0000003031047223 */ /* 0x040fe20000000004 */
[C---:B------:R-:W-:Y:S01]  /*6420*/  FFMA R5, R49.reuse, R50, R5 ;  /* 0x0000003231057223 */ /* 0x040fe20000000005 */
[C---:B------:R-:W-:Y:S01]  /*6430*/  FFMA R6, R49.reuse, R51, R6 ;  /* 0x0000003331067223 */ /* 0x040fe20000000006 */
[C---:B------:R-:W-:Y:S01]  /*6440*/  FFMA R7, R49.reuse, R52, R7 ;  /* 0x0000003431077223 */ /* 0x040fe20000000007 */
[C---:B------:R-:W-:Y:S01]  /*6450*/  FMUL R8, R46.reuse, R8 ;  /* 0x000000082e087220 */ /* 0x040fe20000400000 */
[----:B------:R3:W-:Y:S01]  /*6460*/  STS [R101+UR46+0x200], R4 ;  /* 0x0002000465007988 */ /* 0x0007e2000800082e */
[C---:B------:R-:W-:Y:S01]  /*6470*/  FMUL R9, R46.reuse, R9 ;  /* 0x000000092e097220 */ /* 0x040fe20000400000 */
[C---:B------:R-:W-:Y:S01]  /*6480*/  FMUL R10, R46.reuse, R10 ;  /* 0x0000000a2e0a7220 */ /* 0x040fe20000400000 */
[C---:B------:R-:W-:Y:S01]  /*6490*/  FFMA R8, R49.reuse, R53, R8 ;  /* 0x0000003531087223 */ /* 0x040fe20000000008 */
[----:B------:R3:W-:Y:S01]  /*64a0*/  STS [R112+0x200], R5 ;  /* 0x0002000570007388 */ /* 0x0007e20000000800 */
[C---:B------:R-:W-:Y:S01]  /*64b0*/  FFMA R9, R49.reuse, R54, R9 ;  /* 0x0000003631097223 */ /* 0x040fe20000000009 */
[C---:B------:R-:W-:Y:S01]  /*64c0*/  FFMA R10, R49.reuse, R55, R10 ;  /* 0x00000037310a7223 */ /* 0x040fe2000000000a */
[C---:B------:R-:W-:Y:S01]  /*64d0*/  FMUL R11, R46.reuse, R11 ;  /* 0x0000000b2e0b7220 */ /* 0x040fe20000400000 */
[----:B------:R3:W-:Y:S01]  /*64e0*/  STS [R99], R6 ;  /* 0x0000000663007388 */ /* 0x0007e20000000800 */
[C---:B------:R-:W-:Y:S01]  /*64f0*/  FMUL R12, R46.reuse, R12 ;  /* 0x0000000c2e0c7220 */ /* 0x040fe20000400000 */
[C---:B------:R-:W-:Y:S01]  /*6500*/  FMUL R13, R46.reuse, R13 ;  /* 0x0000000d2e0d7220 */ /* 0x040fe20000400000 */
[C---:B------:R-:W-:Y:S01]  /*6510*/  FFMA R11, R49.reuse, R56, R11 ;  /* 0x00000038310b7223 */ /* 0x040fe2000000000b */
[----:B------:R3:W-:Y:S01]  /*6520*/  STS [R110], R7 ;  /* 0x000000076e007388 */ /* 0x0007e20000000800 */
        /* <DEDUP_REMOVED lines=11> */
[----:B------:R3:W-:Y:S01]  /*65e0*/  STS [R99+0x200], R10 ;  /* 0x0002000a63007388 */ /* 0x0007e20000000800 */
[C---:B------:R-:W-:Y:S01]  /*65f0*/  FMUL R18, R46.reuse, R18 ;  /* 0x000000122e127220 */ /* 0x040fe20000400000 */
[C---:B------:R-:W-:Y:S01]  /*6600*/  FMUL R19, R46.reuse, R19 ;  /* 0x000000132e137220 */ /* 0x040fe20000400000 */
[C---:B------:R-:W-:Y:S01]  /*6610*/  FFMA R17, R49.reuse, R62, R17 ;  /* 0x0000003e31117223 */ /* 0x040fe20000000011 */
[----:B------:R3:W-:Y:S01]  /*6620*/  STS [R110+0x200], R11 ;  /* 0x0002000b6e007388 */ /* 0x0007e20000000800 */
        /* <DEDUP_REMOVED lines=42> */
[----:B------:R-:W-:Y:S01]  /*68d0*/  FMUL R35, R46, R35 ;  /* 0x000000232e237220 */ /* 0x000fe20000400000 */
[----:B------:R3:W-:Y:S03]  /*68e0*/  STS [R99+0x800], R22 ;  /* 0x0008001663007388 */ /* 0x0007e60000000800 */
[----:B------:R-:W-:Y:S01]  /*68f0*/  FFMA R35, R49, R80, R35 ;  /* 0x0000005031237223 */ /* 0x000fe20000000023 */
[----:B------:R3:W-:Y:S04]  /*6900*/  STS [R110+0x800], R23 ;  /* 0x000800176e007388 */ /* 0x0007e80000000800 */
[----:B------:R3:W-:Y:S04]  /*6910*/  STS [R101+UR46+0xc00], R24 ;  /* 0x000c001865007988 */ /* 0x0007e8000800082e */
[----:B------:R3:W-:Y:S04]  /*6920*/  STS [R112+0xc00], R25 ;  /* 0x000c001970007388 */ /* 0x0007e80000000800 */
[----:B------:R3:W-:Y:S04]  /*6930*/  STS [R99+0xa00], R26 ;  /* 0x000a001a63007388 */ /* 0x0007e80000000800 */
        /* <DEDUP_REMOVED lines=8> */
[----:B------:R3:W-:Y:S01]  /*69c0*/  STS [R110+0xe00], R35 ;  /* 0x000e00236e007388 */ /* 0x0007e20000000800 */
[----:B------:R-:W-:Y:S01]  /*69d0*/  @!PT LDS RZ, [RZ] ;  /* 0x00000000fffff984 */ /* 0x000fe20000000800 */
[----:B------:R-:W-:Y:S01]  /*69e0*/  @!PT LDS RZ, [RZ] ;  /* 0x00000000fffff984 */ /* 0x000fe20000000800 */
[----:B------:R-:W-:Y:S01]  /*69f0*/  @!PT LDS RZ, [RZ] ;  /* 0x00000000fffff984 */ /* 0x000fe20000000800 */
[----:B------:R-:W-:Y:S01]  /*6a00*/  @!PT LDS RZ, [RZ] ;  /* 0x00000000fffff984 */ /* 0x000fe20000000800 */
[----:B------:R4:W-:Y:S06]  /*6a10*/  MEMBAR.ALL.CTA ;  /* 0x0000000000007992 */ /* 0x0009ec0000008000 */
[----:B----4-:R-:W4:Y:S02]  /*6a20*/  FENCE.VIEW.ASYNC.S ;  /* 0x00000000000073c6 */ /* 0x010f240000000000 */
[----:B----4-:R-:W-:Y:S06]  /*6a30*/  BAR.SYNC.DEFER_BLOCKING 0x1, 0x80 ;  /* 0x0042000000007b1d */ /* 0x010fec0000010000 */
[----:B------:R-:W-:Y:S05]  /*6a40*/  @P0 BRA `(.L_x_98) ;  /* 0x0000000000600947 */ /* 0x000fea0003800000 */
[----:B------:R-:W-:Y:S02]  /*6a50*/  UIADD3 UR4, UPT, UPT, UR46, 0x200, URZ ;  /* 0x000002002e047890 */ /* 0x000fe4000fffe0ff */
[----:B------:R-:W-:Y:S01]  /*6a60*/  UIADD3 UR16, UP0, UPT, UR50, 0x880, URZ ;  /* 0x0000088032107890 */ /* 0x000fe2000ff1e0ff */
[----:B------:R-:W-:Y:S01]  /*6a70*/  UMOV UR43, UR36 ;  /* 0x00000024002b7c82 */ /* 0x000fe20008000000 */
[----:B------:R-:W-:Y:S02]  /*6a80*/  UIADD3 UR13, UPT, UPT, UR41, 0x20, URZ ;  /* 0x00000020290d7890 */ /* 0x000fe4000fffe0ff */
[----:B------:R-:W-:Y:S01]  /*6a90*/  MOV R100, UR4 ;  /* 0x0000000400647c02 */ /* 0x000fe20008000f00 */
[----:B------:R-:W-:Y:S02]  /*6aa0*/  UIADD3.X UR17, UPT, UPT, URZ, UR51, URZ, UP0, !UPT ;  /* 0x00000033ff117290 */ /* 0x000fe400087fe4ff */
[----:B------:R-:W-:Y:S01]  /*6ab0*/  UIADD3 UR12, UPT, UPT, UR46, 0x1200, URZ ;  /* 0x000012002e0c7890 */ /* 0x000fe2000fffe0ff */
[----:B------:R-:W-:Y:S01]  /*6ac0*/  R2UR UR40, R100 ;  /* 0x00000000642872ca */ /* 0x000fe200000e0000 */
[----:B------:R-:W-:Y:S01]  /*6ad0*/  UMOV UR14, UR42 ;  /* 0x0000002a000e7c82 */ /* 0x000fe20008000000 */
[----:B------:R-:W-:Y:S01]  /*6ae0*/  UMOV UR15, UR36 ;  /* 0x00000024000f7c82 */ /* 0x000fe20008000000 */
[----:B------:R-:W-:Y:S02]  /*6af0*/  UIADD3 UR9, UPT, UPT, UR41, 0x40, URZ ;  /* 0x0000004029097890 */ /* 0x000fe4000fffe0ff */
[----:B------:R-:W-:Y:S01]  /*6b00*/  UIADD3 UR8, UPT, UPT, UR46, 0x2200, URZ ;  /* 0x000022002e087890 */ /* 0x000fe2000fffe0ff */
[----:B------:R-:W-:Y:S01]  /*6b10*/  UMOV UR10, UR42 ;  /* 0x0000002a000a7c82 */ /* 0x000fe20008000000 */
[----:B------:R-:W-:Y:S01]  /*6b20*/  UMOV UR11, UR36 ;  /* 0x00000024000b7c82 */ /* 0x000fe20008000000 */
[----:B------:R-:W-:Y:S02]  /*6b30*/  UIADD3 UR5, UPT, UPT, UR41, 0x60, URZ ;  /* 0x0000006029057890 */ /* 0x000fe4000fffe0ff */
[----:B------:R-:W-:Y:S03]  /*6b40*/  UIADD3 UR4, UPT, UPT, UR46, 0x3200, URZ ;  /* 0x000032002e047890 */ /* 0x000fe6000fffe0ff */
[----:B------:R4:W-:Y:S01]  /*6b50*/  UTMASTG.3D [UR40], [UR16] ;  /* 0x00000028100073b5 */ /* 0x0009e20008010000 */
[----:B------:R-:W-:Y:S01]  /*6b60*/  UMOV UR6, UR42 ;  /* 0x0000002a00067c82 */ /* 0x000fe20008000000 */
[----:B------:R-:W-:Y:S01]  /*6b70*/  UMOV UR7, UR36 ;  /* 0x0000002400077c82 */ /* 0x000fe20008000000 */
[----:B------:R4:W-:Y:S01]  /*6b80*/  UTMASTG.3D [UR12], [UR16] ;  /* 0x0000000c100073b5 */ /* 0x0009e20008010000 */
[----:B------:R4:W-:Y:S02]  /*6b90*/  UTMASTG.3D [UR8], [UR16] ;  /* 0x00000008100073b5 */ /* 0x0009e40008010000 */
[----:B------:R4:W-:Y:S01]  /*6ba0*/  UTMASTG.3D [UR4], [UR16] ;  /* 0x00000004100073b5 */ /* 0x0009e20008010000 */
[----:B------:R0:W-:Y:S01]  /*6bb0*/  UTMACMDFLUSH ;  /* 0x00000000000079b7 */ /* 0x0001e20000000000 */
[----:B----4-:R-:W-:Y:S04]  /*6bc0*/  DEPBAR.LE SB0, 0x1 ;  /* 0x000080400000791a */ /* 0x010fe80000000000 */
.L_x_98:
[----:B------:R-:W-:Y:S05]  /*6bd0*/  BSYNC.RECONVERGENT B0 ;  /* 0x0000000000007941 */ /* 0x000fea0003800200 */
.L_x_97:
[----:B------:R-:W-:Y:S01]  /*6be0*/  BAR.SYNC.DEFER_BLOCKING 0x1, 0x80 ;  /* 0x0042000000007b1d */ /* 0x000fe20000010000 */
[----:B------:R-:W-:Y:S01]  /*6bf0*/  ISETP.NE.AND P1, PT, R113, RZ, PT ;  /* 0x000000ff7100720c */ /* 0x000fe20003f25270 */
[----:B------:R-:W-:Y:S01]  /*6c00*/  UISETP.NE.AND UP0, UPT, UR47, URZ, UPT ;  /* 0x000000ff2f00728c */ /* 0x000fe2000bf05270 */
[----:B-1----:R-:W-:Y:S11]  /*6c10*/  LEA R3, R115, UR46, 0x3 ;  /* 0x0000002e73037c11 */ /* 0x002ff6000f8e18ff */
[----:B---3--:R-:W-:Y:S01]  /*6c20*/  @P1 SHF.L.U32 R4, R105, 0x1f, RZ ;  /* 0x0000001f69041819 */ /* 0x008fe200000006ff */
[----:B------:R-:W-:Y:S06]  /*6c30*/  BRA.U !UP0, `(.L_x_99) ;  /* 0x0000000108247547 */ /* 0x000fec000b800000 */
[----:B------:R-:W-:Y:S01]  /*6c40*/  IMAD.U32 R5, RZ, RZ, UR48 ;  /* 0x00000030ff057e24 */ /* 0x000fe2000f8e00ff */
[----:B------:R-:W-:Y:S01]  /*6c50*/  MOV R0, UR37 ;  /* 0x0000002500007c02 */ /* 0x000fe20008000f00 */
[----:B------:R-:W-:Y:S03]  /*6c60*/  UIADD3 UR48, UPT, UPT, UR48, 0x1, URZ ;  /* 0x0000000130307890 */ /* 0x000fe6000fffe0ff */
[----:B------:R-:W-:Y:S01]  /*6c70*/  @P1 LEA R5, R5, UR46, 0x3 ;  /* 0x0000002e05051c11 */ /* 0x000fe2000f8e18ff */
[----:B------:R-:W-:Y:S04]  /*6c80*/  UISETP.NE.AND UP0, UPT, UR48, 0x4, UPT ;  /* 0x000000043000788c */ /* 0x000fe8000bf05270 */
[----:B------:R-:W-:Y:S01]  /*6c90*/  @P1 VIADD R5, R5, 0x80 ;  /* 0x0000008005051836 */ /* 0x000fe20000000000 */
[----:B------:R-:W-:Y:S04]  /*6ca0*/  USEL UR48, UR48, URZ, UP0 ;  /* 0x000000ff30307287 */ /* 0x000fe80008000000 */
[----:B------:R-:W-:Y:S04]  /*6cb0*/  @P1 PRMT R0, R0, 0x654, R5 ;  /* 0x0000065400001816 */ /* 0x000fe80000000005 */
[----:B------:R1:W-:Y:S04]  /*6cc0*/  @P1 SYNCS.ARRIVE.TRANS64.RED.A1T0 RZ, [R0+URZ], RZ ;  /* 0x000000ff00ff19a7 */ /* 0x0003e800081004ff */
.L_x_99:
[----:B------:R-:W3:Y:S01]  /*6cd0*/  @P1 SYNCS.PHASECHK.TRANS64.TRYWAIT P0, [R3+URZ+0x60], R4 ;  /* 0x00006004030015a7 */ /* 0x000ee200080011ff */
[----:B------:R-:W-:Y:S01]  /*6ce0*/  BSSY B1, `(.L_x_100) ;  /* 0x0000033000017945 */ /* 0x000fe20003800000 */
[----:B---3--:R-:W-:Y:S03]  /*6cf0*/  @P1 SEL R116, RZ, 0x1, !P0 ;  /* 0x00000001ff741807 */ /* 0x008fe60004000000 */
[----:B------:R-:W-:Y:S05]  /*6d00*/  @!P1 BRA `(.L_x_101) ;  /* 0x0000000000c09947 */ /* 0x000fea0003800000 */
[----:B------:R-:W-:Y:S01]  /*6d10*/  ISETP.NE.AND P0, PT, R116, RZ, PT ;  /* 0x000000ff7400720c */ /* 0x000fe20003f05270 */
[----:B------:R-:W-:Y:S01]  /*6d20*/  BSSY B0, `(.L_x_102) ;  /* 0x0000009000007945 */ /* 0x000fe20003800000 */
[----:B------:R-:W-:Y:S11]  /*6d30*/  ISETP.NE.AND P1, PT, R117, RZ, PT ;  /* 0x000000ff7500720c */ /* 0x000ff60003f25270 */
[----:B------:R-:W-:Y:S02]  /*6d40*/  @!UPT UIADD3 URZ, UPT, UPT, URZ, URZ, URZ ;  /* 0x000000fffffff290 */ /* 0x000fe4000fffe0ff */
[C---:B------:R-:W-:Y:S02]  /*6d50*/  @P1 IMAD R5, R115.reuse, 0x4000, R95 ;  /* 0x0000400073051824 */ /* 0x040fe400078e025f */
[----:B------:R-:W-:Y:S01]  /*6d60*/  @P1 IMAD R4, R115, 0x4000, R112 ;  /* 0x0000400073041824 */ /* 0x000fe200078e0270 */
[----:B------:R-:W-:Y:S06]  /*6d70*/  @P0 BRA `(.L_x_103) ;  /* 0x00000000000c0947 */ /* 0x000fec0003800000 */
[----:B-1----:R-:W-:Y:S04]  /*6d80*/  SHF.L.U32 R0, R105, 0x1f, RZ ;  /* 0x0000001f69007819 */ /* 0x002fe800000006ff */
[----:B------:R-:W1:Y:S02]  /*6d90*/  SYNCS.PHASECHK.TRANS64.TRYWAIT P0, [R3+URZ+0x60], R0 ;  /* 0x00006000030075a7 */ /* 0x000e6400080011ff */
[----:B-1----:R-:W-:Y:S05]  /*6da0*/  @!P0 BRA `(.L_x_104) ;  /* 0x00000034007c8947 */ /* 0x002fea0003800000 */
.L_x_103:
[----:B------:R-:W-:Y:S05]  /*6db0*/  BSYNC B0 ;  /* 0x0000000000007941 */ /* 0x000fea0003800000 */
.L_x_102:
[----:B------:R-:W-:Y:S11]  /*6dc0*/  ISETP.NE.AND P0, PT, R117, RZ, PT ;  /* 0x000000ff7500720c */ /* 0x000ff60003f05270 */
[----:B------:R-:W-:Y:S02]  /*6dd0*/  @!UPT UIADD3 URZ, UPT, UPT, URZ, URZ, URZ ;  /* 0x000000fffffff290 */ /* 0x000fe4000fffe0ff */
[----:B------:R3:W4:Y:S01]  /*6de0*/  @P0 LDS R48, [R5+0x200] ;  /* 0x0002000005300984 */ /* 0x0007220000000800 */
[C---:B-1----:R-:W-:Y:S01]  /*6df0*/  @P0 IMAD R0, R115.reuse, 0x4000, R99 ;  /* 0x0000400073000824 */ /* 0x042fe200078e0263 */
[C---:B------:R-:W-:Y:S01]  /*6e00*/  @P0 LEA R3, R115.reuse, R110, 0xe ;  /* 0x0000006e73030211 */ /* 0x040fe200078e70ff */
[----:B------:R-:W-:Y:S01]  /*6e10*/  VIADD R115, R115, 0x1 ;  /* 0x0000000173737836 */ /* 0x000fe20000000000 */
[----:B------:R3:W1:Y:S04]  /*6e20*/  @P0 LDS R53, [R5+0x400] ;  /* 0x0004000005350984 */ /* 0x0006680000000800 */
        /* <DEDUP_REMOVED lines=14> */
[----:B------:R3:W1:Y:S04]  /*6f10*/  @P0 LDS R51, [R0] ;  /* 0x0000000000330984 */ /* 0x0006680000000800 */
        /* <DEDUP_REMOVED lines=14> */
[----:B----4-:R3:W1:Y:S02]  /*7000*/  @P0 LDS R80, [R3+0xe00] ;  /* 0x000e000003500984 */ /* 0x0106640000000800 */
.L_x_101:
[----:B------:R-:W-:Y:S05]  /*7010*/  BSYNC B1 ;  /* 0x0000000000017941 */ /* 0x000fea0003800000 */
.L_x_100:
[----:B---3--:R-:W-:Y:S05]  /*7020*/  VIADD R3, R47, 0x20 ;  /* 0x000000202f037836 */ /* 0x008fea0000000000 */
[----:B------:R-:W-:Y:S04]  /*7030*/  SHF.R.U32.HI R3, RZ, 0x15, R3 ;  /* 0x00000015ff037819 */ /* 0x000fe80000011603 */
[----:B------:R-:W-:Y:S11]  /*7040*/  LOP3.LUT P0, RZ, R3, 0x3, R98, 0x48, !PT ;  /* 0x0000000303ff7812 */ /* 0x000ff60007804862 */
[----:B------:R-:W-:Y:S02]  /*7050*/  @!UPT UIADD3 URZ, UPT, UPT, URZ, URZ, URZ ;  /* 0x000000fffffff290 */ /* 0x000fe4000fffe0ff */
[----:B------:R-:W-:Y:S05]  /*7060*/  @!P0 BRA `(.L_x_105) ;  /* 0x0000000000408947 */ /* 0x000fea0003800000 */
[----:B------:R-:W3:Y:S01]  /*7070*/  LDCU.64 UR8, c[0x4][0x70] ;  /* 0x01000e00ff0877ac */ /* 0x000ee20008000a00 */
[----:B------:R-:W-:Y:S01]  /*7080*/  MOV R15, 0x0 ;  /* 0x00000000000f7802 */ /* 0x000fe20000000f00 */
[----:B------:R-:W-:Y:S02]  /*7090*/  HFMA2 R12, -RZ, RZ, 0, 5.9604644775390625e-08 ;  /* 0x00000001ff0c7431 */ /* 0x000fe400000001ff */
[----:B------:R-:W-:Y:S02]  /*70a0*/  IMAD.MOV.U32 R8, RZ, RZ, 0x192 ;  /* 0x00000192ff087424 */ /* 0x000fe400078e00ff */
[----:B------:R-:W-:Y:S01]  /*70b0*/  IMAD.MOV.U32 R13, RZ, RZ, RZ ;  /* 0x000000ffff0d7224 */ /* 0x000fe200078e00ff */
[----:B------:R-:W4:Y:S01]  /*70c0*/  LDCU.64 UR6, c[0x4][0x78] ;  /* 0x01000f00ff0677ac */ /* 0x000f220008000a00 */
[----:B------:R-:W1:Y:S01]  /*70d0*/  LDC.64 R14, c[0x4][R15] ;  /* 0x010000000f0e7b82 */ /* 0x000e620000000a00 */
[----:B------:R-:W5:Y:S01]  /*70e0*/  LDCU.64 UR4, c[0x4][0x10] ;  /* 0x01000200ff0477ac */ /* 0x000f620008000a00 */
[----:B---3--:R-:W-:Y:S01]  /*70f0*/  MOV R5, UR9 ;  /* 0x0000000900057c02 */ /* 0x008fe20008000f00 */
[----:B------:R-:W-:Y:S01]  /*7100*/  IMAD.U32 R4, RZ, RZ, UR8 ;  /* 0x00000008ff047e24 */ /* 0x000fe2000f8e00ff */
[----:B----4-:R-:W-:Y:S01]  /*7110*/  MOV R7, UR7 ;  /* 0x0000000700077c02 */ /* 0x010fe20008000f00 */
[----:B------:R-:W-:Y:S01]  /*7120*/  IMAD.U32 R6, RZ, RZ, UR6 ;  /* 0x00000006ff067e24 */ /* 0x000fe2000f8e00ff */
[----:B-----5:R-:W-:Y:S01]  /*7130*/  MOV R11, UR5 ;  /* 0x00000005000b7c02 */ /* 0x020fe20008000f00 */
[----:B------:R-:W-:Y:S02]  /*7140*/  IMAD.U32 R10, RZ, RZ, UR4 ;  /* 0x00000004ff0a7e24 */ /* 0x000fe4000f8e00ff */
[----:B------:R-:W-:Y:S07]  /*7150*/  LEPC R20, `(.L_x_105) ;  /* 0x000000001014794e */ /* 0x000fee0000000000 */
[----:B-12---:R-:W-:Y:S05]  /*7160*/  CALL.ABS.NOINC R14 ;  /* 0x000000000e007343 */ /* 0x006fea0003c00000 */
.L_x_105:
[----:B------:R-:W-:Y:S05]  /*7170*/  WARPSYNC.ALL ;  /* 0x0000000000007948 */ /* 0x000fea0003800000 */
[----:B------:R-:W-:Y:S01]  /*7180*/  R2UR UR4, R47 ;  /* 0x000000002f0472ca */ /* 0x000fe200000e0000 */
[----:B------:R-:W-:Y:S01]  /*7190*/  BSSY.RECONVERGENT B0, `(.L_x_106) ;  /* 0x000008b000007945 */ /* 0x000fe20003800200 */
[----:B------:R-:W-:Y:S02]  /*71a0*/  ISETP.NE.AND P6, PT, R113, RZ, PT ;  /* 0x000000ff7100720c */ /* 0x000fe40003fc5270 */
[----:B------:R-:W-:Y:S02]  /*71b0*/  ISETP.NE.AND P0, PT, R107, RZ, PT ;  /* 0x000000ff6b00720c */ /* 0x000fe40003f05270 */
[----:B------:R-:W-:Y:S02]  /*71c0*/  MOV R3, UR48 ;  /* 0x0000003000037c02 */ /* 0x000fe40008000f00 */
[----:B-1----:R-:W-:Y:S05]  /*71d0*/  MOV R0, UR37 ;  /* 0x0000002500007c02 */ /* 0x002fea0008000f00 */
[----:B------:R-:W1:Y:S02]  /*71e0*/  LDTM.x32 R4, tmem[UR4+0x20] ;  /* 0x00002004000479ee */ /* 0x000e6400082c0000 */
[----:B------:R-:W-:Y:S02]  /*71f0*/  @P6 LEA R3, R3, UR46, 0x3 ;  /* 0x0000002e03036c11 */ /* 0x000fe4000f8e18ff */
[----:B------:R-:W-:Y:S02]  /*7200*/  @P6 SHF.L.U32 R118, R105, 0x1f, RZ ;  /* 0x0000001f69766819 */ /* 0x000fe400000006ff */
[----:B------:R-:W-:Y:S04]  /*7210*/  @P6 IADD3 R3, PT, PT, R3, 0x80, RZ ;  /* 0x0000008003036810 */ /* 0x000fe80007ffe0ff */
[----:B------:R-:W-:Y:S02]  /*7220*/  @P6 PRMT R0, R0, 0x654, R3 ;  /* 0x0000065400006816 */ /* 0x000fe40000000003 */
[----:B------:R-:W-:Y:S01]  /*7230*/  LEA R3, R115, UR46, 0x3 ;  /* 0x0000002e73037c11 */ /* 0x000fe2000f8e18ff */
[C---:B-1----:R-:W-:Y:S01]  /*7240*/  FMUL R4, R46.reuse, R4 ;  /* 0x000000042e047220 */ /* 0x042fe20000400000 */
        /* <DEDUP_REMOVED lines=100> */
[----:B---3--:R-:W3:Y:S02]  /*7890*/  FENCE.VIEW.ASYNC.S ;  /* 0x00000000000073c6 */ /* 0x008ee40000000000 */
[----:B---3--:R-:W-:Y:S06]  /*78a0*/  BAR.SYNC.DEFER_BLOCKING 0x1, 0x80 ;  /* 0x0042000000007b1d */ /* 0x008fec0000010000 */
[----:B------:R-:W-:Y:S05]  /*78b0*/  @P0 BRA `(.L_x_107) ;  /* 0x0000000000600947 */ /* 0x000fea0003800000 */
[----:B------:R-:W-:Y:S02]  /*78c0*/  UIADD3 UR20, UP0, UPT, UR50, 0x880, URZ ;  /* 0x0000088032147890 */ /* 0x000fe4000ff1e0ff */
[----:B------:R-:W-:Y:S02]  /*78d0*/  UIADD3 UR14, UPT, UPT, UR42, 0x20, URZ ;  /* 0x000000202a0e7890 */ /* 0x000fe4000fffe0ff */
[----:B------:R-:W-:Y:S02]  /*78e0*/  UIADD3 UR12, UPT, UPT, UR46, 0x4200, URZ ;  /* 0x000042002e0c7890 */ /* 0x000fe4000fffe0ff */
[----:B------:R-:W-:Y:S01]  /*78f0*/  UIADD3.X UR21, UPT, UPT, URZ, UR51, URZ, UP0, !UPT ;  /* 0x00000033ff157290 */ /* 0x000fe200087fe4ff */
[----:B------:R-:W-:Y:S01]  /*7900*/  UMOV UR13, UR41 ;  /* 0x00000029000d7c82 */ /* 0x000fe20008000000 */
[----:B------:R-:W-:Y:S01]  /*7910*/  UMOV UR15, UR36 ;  /* 0x00000024000f7c82 */ /* 0x000fe20008000000 */
[----:B------:R-:W-:Y:S02]  /*7920*/  UIADD3 UR17, UPT, UPT, UR41, 0x20, URZ ;  /* 0x0000002029117890 */ /* 0x000fe4000fffe0ff */
[----:B------:R-:W-:Y:S01]  /*7930*/  UIADD3 UR16, UPT, UPT, UR46, 0x5200, URZ ;  /* 0x000052002e107890 */ /* 0x000fe2000fffe0ff */
[----:B------:R-:W-:Y:S03]  /*7940*/  UMOV UR19, UR36 ;  /* 0x0000002400137c82 */ /* 0x000fe60008000000 */
[----:B------:R3:W-:Y:S01]  /*7950*/  UTMASTG.3D [UR12], [UR20] ;  /* 0x0000000c140073b5 */ /* 0x0007e20008010000 */
[----:B------:R-:W-:Y:S01]  /*7960*/  UMOV UR18, UR14 ;  /* 0x0000000e00127c82 */ /* 0x000fe20008000000 */
[----:B------:R-:W-:Y:S02]  /*7970*/  UIADD3 UR9, UPT, UPT, UR41, 0x40, URZ ;  /* 0x0000004029097890 */ /* 0x000fe4000fffe0ff */
[----:B------:R-:W-:Y:S01]  /*7980*/  UIADD3 UR8, UPT, UPT, UR46, 0x6200, URZ ;  /* 0x000062002e087890 */ /* 0x000fe2000fffe0ff */
[----:B------:R-:W-:Y:S01]  /*7990*/  UMOV UR11, UR36 ;  /* 0x00000024000b7c82 */ /* 0x000fe20008000000 */
[----:B------:R-:W-:Y:S01]  /*79a0*/  UMOV UR10, UR14 ;  /* 0x0000000e000a7c82 */ /* 0x000fe20008000000 */
[----:B------:R3:W-:Y:S01]  /*79b0*/  UTMASTG.3D [UR16], [UR20] ;  /* 0x00000010140073b5 */ /* 0x0007e20008010000 */
[----:B------:R-:W-:Y:S02]  /*79c0*/  UIADD3 UR5, UPT, UPT, UR41, 0x60, URZ ;  /* 0x0000006029057890 */ /* 0x000fe4000fffe0ff */
[----:B------:R-:W-:Y:S01]  /*79d0*/  UIADD3 UR4, UPT, UPT, UR46, 0x7200, URZ ;  /* 0x000072002e047890 */ /* 0x000fe2000fffe0ff */
[----:B------:R-:W-:Y:S01]  /*79e0*/  UMOV UR7, UR36 ;  /* 0x0000002400077c82 */ /* 0x000fe20008000000 */
[----:B------:R-:W-:Y:S01]  /*79f0*/  UMOV UR6, UR14 ;  /* 0x0000000e00067c82 */ /* 0x000fe20008000000 */
[----:B------:R3:W-:Y:S06]  /*7a00*/  UTMASTG.3D [UR8], [UR20] ;  /* 0x00000008140073b5 */ /* 0x0007ec0008010000 */
[----:B------:R3:W-:Y:S01]  /*7a10*/  UTMASTG.3D [UR4], [UR20] ;  /* 0x00000004140073b5 */ /* 0x0007e20008010000 */
[----:B------:R0:W-:Y:S01]  /*7a20*/  UTMACMDFLUSH ;  /* 0x00000000000079b7 */ /* 0x0001e20000000000 */
[----:B---3--:R-:W-:Y:S04]  /*7a30*/  DEPBAR.LE SB0, 0x1 ;  /* 0x000080400000791a */ /* 0x008fe80000000000 */
.L_x_107:
[----:B------:R-:W-:Y:S05]  /*7a40*/  BSYNC.RECONVERGENT B0 ;  /* 0x0000000000007941 */ /* 0x000fea0003800200 */
.L_x_106:
[----:B------:R-:W-:Y:S01]  /*7a50*/  BAR.SYNC.DEFER_BLOCKING 0x1, 0x80 ;  /* 0x0042000000007b1d */ /* 0x000fe20000010000 */
[----:B------:R-:W-:Y:S04]  /*7a60*/  UIADD3 UR40, UPT, UPT, UR48, 0x1, URZ ;  /* 0x0000000130287890 */ /* 0x000fe8000fffe0ff */
[----:B------:R-:W-:Y:S04]  /*7a70*/  UISETP.NE.AND UP0, UPT, UR40, 0x4, UPT ;  /* 0x000000042800788c */ /* 0x000fe8000bf05270 */
[----:B------:R-:W-:Y:S01]  /*7a80*/  USEL UR40, UR40, URZ, UP0 ;  /* 0x000000ff28287287 */ /* 0x000fe20008000000 */
[----:B------:R3:W-:Y:S01]  /*7a90*/  @P6 SYNCS.ARRIVE.TRANS64.RED.A1T0 RZ, [R0+URZ], RZ ;  /* 0x000000ff00ff69a7 */ /* 0x0007e200081004ff */
[----:B------:R-:W-:Y:S01]  /*7aa0*/  BSSY B1, `(.L_x_108) ;  /* 0x0000034000017945 */ /* 0x000fe20003800000 */
[----:B------:R-:W4:Y:S02]  /*7ab0*/  @P6 SYNCS.PHASECHK.TRANS64.TRYWAIT P0, [R3+URZ+0x60], R118 ;  /* 0x00006076030065a7 */ /* 0x000f2400080011ff */
[----:B----4-:R-:W-:Y:S01]  /*7ac0*/  @P6 SEL R116, RZ, 0x1, !P0 ;  /* 0x00000001ff746807 */ /* 0x010fe20004000000 */
[----:B---3--:R-:W-:Y:S06]  /*7ad0*/  @!P6 BRA `(.L_x_109) ;  /* 0x0000000000c0e947 */ /* 0x008fec0003800000 */
[----:B------:R-:W-:Y:S01]  /*7ae0*/  ISETP.NE.AND P0, PT, R116, RZ, PT ;  /* 0x000000ff7400720c */ /* 0x000fe20003f05270 */
[----:B------:R-:W-:Y:S01]  /*7af0*/  BSSY B0, `(.L_x_110) ;  /* 0x0000009000007945 */ /* 0x000fe20003800000 */
[----:B------:R-:W-:Y:S11]  /*7b00*/  ISETP.NE.AND P1, PT, R117, RZ, PT ;  /* 0x000000ff7500720c */ /* 0x000ff60003f25270 */
[----:B------:R-:W-:Y:S02]  /*7b10*/  @!UPT UIADD3 URZ, UPT, UPT, URZ, URZ, URZ ;  /* 0x000000fffffff290 */ /* 0x000fe4000fffe0ff */
[C---:B-1----:R-:W-:Y:S02]  /*7b20*/  @P1 IMAD R4, R115.reuse, 0x4000, R95 ;  /* 0x0000400073041824 */ /* 0x042fe400078e025f */
[----:B------:R-:W-:Y:S01]  /*7b30*/  @P1 IMAD R0, R115, 0x4000, R112 ;  /* 0x0000400073001824 */ /* 0x000fe200078e0270 */
[----:B------:R-:W-:Y:S06]  /*7b40*/  @P0 BRA `(.L_x_111) ;  /* 0x00000000000c0947 */ /* 0x000fec0003800000 */
[----:B------:R-:W-:Y:S04]  /*7b50*/  SHF.L.U32 R6, R105, 0x1f, RZ ;  /* 0x0000001f69067819 */ /* 0x000fe800000006ff */
[----:B------:R-:W1:Y:S02]  /*7b60*/  SYNCS.PHASECHK.TRANS64.TRYWAIT P0, [R3+URZ+0x60], R6 ;  /* 0x00006006030075a7 */ /* 0x000e6400080011ff */
[----:B-1----:R-:W-:Y:S05]  /*7b70*/  @!P0 BRA `(.L_x_112) ;  /* 0x00000028001c8947 */ /* 0x002fea0003800000 */
.L_x_111:
[----:B------:R-:W-:Y:S05]  /*7b80*/  BSYNC B0 ;  /* 0x0000000000007941 */ /* 0x000fea0003800000 */
.L_x_110:
        /* <DEDUP_REMOVED lines=37> */
.L_x_109:
[----:B------:R-:W-:Y:S05]  /*7de0*/  BSYNC B1 ;  /* 0x0000000000017941 */ /* 0x000fea0003800000 */
.L_x_108:
[----:B---3--:R-:W-:Y:S05]  /*7df0*/  VIADD R3, R47, 0x40 ;  /* 0x000000402f037836 */ /* 0x008fea0000000000 */
[----:B------:R-:W-:Y:S04]  /*7e00*/  SHF.R.U32.HI R3, RZ, 0x15, R3 ;  /* 0x00000015ff037819 */ /* 0x000fe80000011603 */
[----:B------:R-:W-:Y:S11]  /*7e10*/  LOP3.LUT P0, RZ, R3, 0x3, R98, 0x48, !PT ;  /* 0x0000000303ff7812 */ /* 0x000ff60007804862 */
[----:B------:R-:W-:Y:S02]  /*7e20*/  @!UPT UIADD3 URZ, UPT, UPT, URZ, URZ, URZ ;  /* 0x000000fffffff290 */ /* 0x000fe4000fffe0ff */
[----:B------:R-:W-:Y:S05]  /*7e30*/  @!P0 BRA `(.L_x_113) ;  /* 0x0000000000408947 */ /* 0x000fea0003800000 */
[----:B------:R-:W3:Y:S01]  /*7e40*/  LDCU.64 UR8, c[0x4][0x70] ;  /* 0x01000e00ff0877ac */ /* 0x000ee20008000a00 */
[----:B-1----:R-:W-:Y:S01]  /*7e50*/  MOV R15, 0x0 ;  /* 0x00000000000f7802 */ /* 0x002fe20000000f00 */
[----:B------:R-:W-:Y:S02]  /*7e60*/  HFMA2 R12, -RZ, RZ, 0, 5.9604644775390625e-08 ;  /* 0x00000001ff0c7431 */ /* 0x000fe400000001ff */
[----:B------:R-:W-:Y:S02]  /*7e70*/  IMAD.MOV.U32 R8, RZ, RZ, 0x192 ;  /* 0x00000192ff087424 */ /* 0x000fe400078e00ff */
[----:B------:R-:W-:Y:S01]  /*7e80*/  IMAD.MOV.U32 R13, RZ, RZ, RZ ;  /* 0x000000ffff0d7224 */ /* 0x000fe200078e00ff */
[----:B------:R-:W1:Y:S01]  /*7e90*/  LDCU.64 UR6, c[0x4][0x78] ;  /* 0x01000f00ff0677ac */ /* 0x000e620008000a00 */
[----:B------:R-:W4:Y:S01]  /*7ea0*/  LDC.64 R14, c[0x4][R15] ;  /* 0x010000000f0e7b82 */ /* 0x000f220000000a00 */
[----:B------:R-:W5:Y:S01]  /*7eb0*/  LDCU.64 UR4, c[0x4][0x10] ;  /* 0x01000200ff0477ac */ /* 0x000f620008000a00 */
[----:B---3--:R-:W-:Y:S01]  /*7ec0*/  MOV R5, UR9 ;  /* 0x0000000900057c02 */ /* 0x008fe20008000f00 */
[----:B------:R-:W-:Y:S01]  /*7ed0*/  IMAD.U32 R4, RZ, RZ, UR8 ;  /* 0x00000008ff047e24 */ /* 0x000fe2000f8e00ff */
[----:B-1----:R-:W-:Y:S01]  /*7ee0*/  MOV R7, UR7 ;  /* 0x0000000700077c02 */ /* 0x002fe20008000f00 */
[----:B------:R-:W-:Y:S01]  /*7ef0*/  IMAD.U32 R6, RZ, RZ, UR6 ;  /* 0x00000006ff067e24 */ /* 0x000fe2000f8e00ff */
[----:B-----5:R-:W-:Y:S01]  /*7f00*/  MOV R11, UR5 ;  /* 0x00000005000b7c02 */ /* 0x020fe20008000f00 */
[----:B------:R-:W-:Y:S02]  /*7f10*/  IMAD.U32 R10, RZ, RZ, UR4 ;  /* 0x00000004ff0a7e24 */ /* 0x000fe4000f8e00ff */
[----:B------:R-:W-:Y:S07]  /*7f20*/  LEPC R20, `(.L_x_113) ;  /* 0x000000001014794e */ /* 0x000fee0000000000 */
[----:B--2-4-:R-:W-:Y:S05]  /*7f30*/  CALL.ABS.NOINC R14 ;  /* 0x000000000e007343 */ /* 0x014fea0003c00000 */
.L_x_113:
[----:B------:R-:W-:Y:S05]  /*7f40*/  WARPSYNC.ALL ;  /* 0x0000000000007948 */ /* 0x000fea0003800000 */
[----:B------:R-:W-:Y:S01]  /*7f50*/  R2UR UR4, R47 ;  /* 0x000000002f0472ca */ /* 0x000fe200000e0000 */
[----:B------:R-:W-:Y:S01]  /*7f60*/  BSSY.RECONVERGENT B0, `(.L_x_114) ;  /* 0x000008b000007945 */ /* 0x000fe20003800200 */
[----:B------:R-:W-:Y:S02]  /*7f70*/  ISETP.NE.AND P6, PT, R113, RZ, PT ;  /* 0x000000ff7100720c */ /* 0x000fe40003fc5270 */
[----:B------:R-:W-:Y:S02]  /*7f80*/  ISETP.NE.AND P0, PT, R107, RZ, PT ;  /* 0x000000ff6b00720c */ /* 0x000fe40003f05270 */
[----:B------:R-:W-:Y:S02]  /*7f90*/  MOV R3, UR40 ;  /* 0x0000002800037c02 */ /* 0x000fe40008000f00 */
[----:B------:R-:W-:Y:S02]  /*7fa0*/  MOV R0, UR37 ;  /* 0x0000002500007c02 */ /* 0x000fe40008000f00 */
[----:B------:R-:W-:Y:S03]  /*7fb0*/  LEA R118, R115, UR46, 0x3 ;  /* 0x0000002e73767c11 */ /* 0x000fe6000f8e18ff */
[----:B-1----:R-:W1:Y:S02]  /*7fc0*/  LDTM.x32 R4, tmem[UR4+0x40] ;  /* 0x00004004000479ee */ /* 0x002e6400082c0000 */
[----:B------:R-:W-:Y:S04]  /*7fd0*/  @P6 LEA R3, R3, UR46, 0x3 ;  /* 0x0000002e03036c11 */ /* 0x000fe8000f8e18ff */
[----:B------:R-:W-:Y:S04]  /*7fe0*/  @P6 IADD3 R3, PT, PT, R3, 0x80, RZ ;  /* 0x0000008003036810 */ /* 0x000fe80007ffe0ff */
[----:B------:R-:W-:Y:S02]  /*7ff0*/  @P6 PRMT R0, R0, 0x654, R3 ;  /* 0x0000065400006816 */ /* 0x000fe40000000003 */
[----:B------:R-:W-:Y:S01]  /*8000*/  @P6 SHF.L.U32 R3, R105, 0x1f, RZ ;  /* 0x0000001f69036819 */ /* 0x000fe200000006ff */
        /* <DEDUP_REMOVED lines=128> */
.L_x_115:
[----:B------:R-:W-:Y:S05]  /*8810*/  BSYNC.RECONVERGENT B0 ;  /* 0x0000000000007941 */ /* 0x000fea0003800200 */
.L_x_114:
        /* <DEDUP_REMOVED lines=19> */
.L_x_119:
[----:B------:R-:W-:Y:S05]  /*8950*/  BSYNC B0 ;  /* 0x0000000000007941 */ /* 0x000fea0003800000 */
.L_x_118:
[----:B------:R-:W-:Y:S11]  /*8960*/  ISETP.NE.AND P0, PT, R117, RZ, PT ;  /* 0x000000ff7500720c */ /* 0x000ff60003f05270 */
[----:B------:R-:W-:Y:S02]  /*8970*/  @!UPT UIADD3 URZ, UPT, UPT, URZ, URZ, URZ ;  /* 0x000000fffffff290 */ /* 0x000fe4000fffe0ff */
[----:B------:R3:W4:Y:S01]  /*8980*/  @P0 LDS R48, [R4+0x200] ;  /* 0x0002000004300984 */ /* 0x0007220000000800 */
[C---:B-1----:R-:W-:Y:S01]  /*8990*/  @P0 IMAD R3, R115.reuse, 0x4000, R99 ;  /* 0x0000400073030824 */ /* 0x042fe200078e0263 */
[----:B------:R-:W-:Y:S02]  /*89a0*/  @P0 LEA R115, R115, R110, 0xe ;  /* 0x0000006e73730211 */ /* 0x000fe400078e70ff */
        /* <DEDUP_REMOVED lines=31> */
.L_x_117:
[----:B------:R-:W-:Y:S05]  /*8ba0*/  BSYNC B1 ;  /* 0x0000000000017941 */ /* 0x000fea0003800000 */
.L_x_116:
        /* <DEDUP_REMOVED lines=21> */
.L_x_121:
[----:B------:R-:W-:Y:S01]  /*8d00*/  ISETP.NE.AND P0, PT, R107, RZ, PT ;  /* 0x000000ff6b00720c */ /* 0x000fe20003f05270 */
[----:B------:R-:W-:Y:S05]  /*8d10*/  WARPSYNC.ALL ;  /* 0x0000000000007948 */ /* 0x000fea0003800000 */
[----:B------:R-:W-:Y:S01]  /*8d20*/  R2UR UR4, R47 ;  /* 0x000000002f0472ca */ /* 0x000fe200000e0000 */
[----:B------:R-:W-:Y:S01]  /*8d30*/  BSSY.RECONVERGENT B0, `(.L_x_122) ;  /* 0x0000087000007945 */ /* 0x000fe20003800200 */
[----:B------:R-:W-:Y:S11]  /*8d40*/  R2UR UR5, R114 ;  /* 0x00000000720572ca */ /* 0x000ff600000e0000 */
[----:B-1----:R-:W1:Y:S01]  /*8d50*/  LDTM.x32 R4, tmem[UR4+0x60] ;  /* 0x00006004000479ee */ /* 0x002e6200082c0000 */
[----:B------:R-:W-:Y:S01]  /*8d60*/  NOP ;  /* 0x0000000000007918 */ /* 0x000fe20000000000 */
[----:B------:R-:W-:Y:S04]  /*8d70*/  UIADD3 UR5, UPT, UPT, UR5, 0xe0, URZ ;  /* 0x000000e005057890 */ /* 0x000fe8000fffe0ff */
[----:B------:R-:W-:Y:S09]  /*8d80*/  UPRMT UR5, UR37, 0x654, UR5 ;  /* 0x0000065425057896 */ /* 0x000ff20008000005 */
[----:B-1----:R-:W-:Y:S01]  /*8d90*/  SYNCS.ARRIVE.TRANS64.RED.A1T0 RZ, [UR5], RZ ;  /* 0x000000ffffff79a7 */ /* 0x002fe20008100405 */
[C---:B------:R-:W-:Y:S01]  /*8da0*/  FMUL R4, R46.reuse, R4 ;  /* 0x000000042e047220 */ /* 0x040fe20000400000 */
        /* <DEDUP_REMOVED lines=127> */
.L_x_123:
[----:B------:R-:W-:Y:S05]  /*95a0*/  BSYNC.RECONVERGENT B0 ;  /* 0x0000000000007941 */ /* 0x000fea0003800200 */
.L_x_122:
[----:B------:R-:W-:Y:S01]  /*95b0*/  BAR.SYNC.DEFER_BLOCKING 0x1, 0x80 ;  /* 0x0042000000007b1d */ /* 0x000fe20000010000 */
[----:B------:R-:W-:Y:S01]  /*95c0*/  UISETP.NE.AND UP0, UPT, UR47, -0x4, UPT ;  /* 0xfffffffc2f00788c */ /* 0x000fe2000bf05270 */
[----:B------:R-:W-:Y:S08]  /*95d0*/  IADD3 R0, PT, PT, R44, 0x1, RZ ;  /* 0x000000012c007810 */ /* 0x000ff00007ffe0ff */
[----:B------:R-:W-:Y:S05]  /*95e0*/  BRA.U !UP0, `(.L_x_124) ;  /* 0x0000000108287547 */ /* 0x000fea000b800000 */
[----:B------:R-:W-:Y:S01]  /*95f0*/  ISETP.NE.AND P0, PT, R113, RZ, PT ;  /* 0x000000ff7100720c */ /* 0x000fe20003f05270 */
[----:B-1----:R-:W-:Y:S01]  /*9600*/  IMAD.U32 R4, RZ, RZ, UR48 ;  /* 0x00000030ff047e24 */ /* 0x002fe2000f8e00ff */
[----:B------:R-:W-:Y:S01]  /*9610*/  UIADD3 UR48, UPT, UPT, UR48, 0x1, URZ ;  /* 0x0000000130307890 */ /* 0x000fe2000fffe0ff */
[----:B------:R-:W-:Y:S03]  /*9620*/  IMAD.U32 R3, RZ, RZ, UR37 ;  /* 0x00000025ff037e24 */ /* 0x000fe6000f8e00ff */
[----:B------:R-:W-:Y:S04]  /*9630*/  UISETP.NE.AND UP0, UPT, UR48, 0x4, UPT ;  /* 0x000000043000788c */ /* 0x000fe8000bf05270 */
[----:B------:R-:W-:Y:S03]  /*9640*/  USEL UR48, UR48, URZ, UP0 ;  /* 0x000000ff30307287 */ /* 0x000fe60008000000 */
[----:B------:R-:W-:Y:S05]  /*9650*/  @P0 LEA R4, R4, UR46, 0x3 ;  /* 0x0000002e04040c11 */ /* 0x000fea000f8e18ff */
[----:B------:R-:W-:Y:S05]  /*9660*/  @P0 VIADD R4, R4, 0x80 ;  /* 0x0000008004040836 */ /* 0x000fea0000000000 */
[----:B------:R-:W-:Y:S04]  /*9670*/  @P0 PRMT R3, R3, 0x654, R4 ;  /* 0x0000065403030816 */ /* 0x000fe80000000004 */
[----:B------:R3:W-:Y:S03]  /*9680*/  @P0 SYNCS.ARRIVE.TRANS64.RED.A1T0 RZ, [R3+URZ], RZ ;  /* 0x000000ff03ff09a7 */ /* 0x0007e600081004ff */
.L_x_124:
[----:B------:R-:W-:Y:S01]  /*9690*/  ISETP.NE.AND P2, PT, R108, RZ, PT ;  /* 0x000000ff6c00720c */ /* 0x000fe20003f45270 */
[----:B---3--:R-:W-:Y:S01]  /*96a0*/  IMAD.IADD R3, R43, 0x1, R92 ;  /* 0x000000012b037824 */ /* 0x008fe200078e025c */
[----:B------:R-:W-:Y:S01]  /*96b0*/  ISETP.NE.AND P0, PT, R111, 0x2, PT ;  /* 0x000000026f00780c */ /* 0x000fe20003f05270 */
[----:B------:R-:W-:Y:S01]  /*96c0*/  UIADD3 UR47, UPT, UPT, UR47, 0x4, URZ ;  /* 0x000000042f2f7890 */ /* 0x000fe2000fffe0ff */
[----:B------:R-:W-:Y:S01]  /*96d0*/  ISETP.NE.AND P1, PT, R0, 0x2, PT ;  /* 0x000000020000780c */ /* 0x000fe20003f25270 */
[----:B-1----:R-:W-:Y:S01]  /*96e0*/  IMAD.IADD R20, R41, 0x1, R81 ;  /* 0x0000000129147824 */ /* 0x002fe200078e0251 */
[----:B------:R-:W-:Y:S02]  /*96f0*/  R2UR UR11, R3 ;  /* 0x00000000030b72ca */ /* 0x000fe400000e0000 */
[----:B------:R-:W-:Y:S02]  /*9700*/  SEL R4, RZ, 0x1, P0 ;  /* 0x00000001ff047807 */ /* 0x000fe40000000000 */
[----:B------:R-:W-:Y:S02]  /*9710*/  SEL R3, RZ, 0x1, P1 ;  /* 0x00000001ff037807 */ /* 0x000fe40000800000 */
[----:B------:R-:W-:Y:S02]  /*9720*/  LOP3.LUT R103, R103, R4, RZ, 0x3c, !PT ;  /* 0x0000000467677212 */ /* 0x000fe400078e3cff */
[----:B------:R-:W-:Y:S02]  /*9730*/  @P2 R2UR UR36, R102 ;  /* 0x00000000662422ca */ /* 0x000fe400000e0000 */
[----:B------:R-:W-:Y:S02]  /*9740*/  LOP3.LUT R104, R104, R3, RZ, 0x3c, !PT ;  /* 0x0000000368687212 */ /* 0x000fe400078e3cff */
[----:B------:R-:W-:Y:S02]  /*9750*/  SEL R111, R111, RZ, P0 ;  /* 0x000000ff6f6f7207 */ /* 0x000fe40000000000 */
[----:B------:R-:W-:Y:S01]  /*9760*/  SEL R44, R0, RZ, P1 ;  /* 0x000000ff002c7207 */ /* 0x000fe20000800000 */
[----:B------:R-:W-:Y:S08]  /*9770*/  @P2 BRA `(.L_x_125) ;  /* 0xffffffb800a02947 */ /* 0x000ff0000383ffff */
[----:B------:R-:W1:Y:S01]  /*9780*/  LDCU.64 UR6, c[0x0][0xa88] ;  /* 0x00015100ff0677ac */ /* 0x000e620008000a00 */
[----:B------:R-:W3:Y:S01]  /*9790*/  LDCU.64 UR4, c[0x0][0xa90] ;  /* 0x00015200ff0477ac */ /* 0x000ee20008000a00 */
[----:B-1----:R-:W-:Y:S02]  /*97a0*/  ISETP.NE.U32.AND P2, PT, RZ, UR6, PT ;  /* 0x00000006ff007c0c */ /* 0x002fe4000bf45070 */
[----:B---3--:R-:W-:Y:S02]  /*97b0*/  ISETP.NE.U32.AND P1, PT, RZ, UR4, PT ;  /* 0x00000004ff007c0c */ /* 0x008fe4000bf25070 */
[----:B------:R-:W-:Y:S02]  /*97c0*/  ISETP.NE.AND.EX P2, PT, RZ, UR7, PT, P2 ;  /* 0x00000007ff007c0c */ /* 0x000fe4000bf45320 */
[----:B------:R-:W-:-:S13]  /*97d0*/  ISETP.NE.AND.EX P0, PT, RZ, UR5, PT, P1 ;  /* 0x00000005ff007c0c */ /* 0x000fda000bf05310 */
[----:B------:R-:W-:Y:S05]  /*97e0*/  @P2 BRA P0, `(.L_x_126) ;  /* 0x00000000003c2947 */ /* 0x000fea0000000000 */
[----:B------:R-:W-:-:S13]  /*97f0*/  ISETP.NE.AND.EX P1, PT, RZ, UR5, PT, P1 ;  /* 0x00000005ff007c0c */ /* 0x000fda000bf25310 */
[----:B------:R-:W-:Y:S05]  /*9800*/  @P1 BRA `(.L_x_127) ;  /* 0x00000000000c1947 */ /* 0x000fea0003800000 */
[----:B------:R-:W-:-:S13]  /*9810*/  FSETP.NEU.AND P0, PT, R49, RZ, PT ;  /* 0x000000ff3100720b */ /* 0x000fda0003f0d000 */
[----:B------:R-:W-:Y:S05]  /*9820*/  @!P0 EXIT ;  /* 0x000000000000894d */ /* 0x000fea0003800000 */
[----:B------:R-:W-:Y:S05]  /*9830*/  BRA `(.L_x_126) ;  /* 0x0000000000287947 */ /* 0x000fea0003800000 */
.L_x_127:
[----:B------:R-:W-:Y:S01]  /*9840*/  ISETP.NE.AND P0, PT, R109, RZ, PT ;  /* 0x000000ff6d00720c */ /* 0x000fe20003f05270 */
[----:B------:R-:W-:-:S12]  /*9850*/  BSSY.RECONVERGENT B0, `(.L_x_126) ;  /* 0x0000008000007945 */ /* 0x000fd80003800200 */
[----:B------:R-:W-:Y:S05]  /*9860*/  @P0 BRA `(.L_x_128) ;  /* 0x0000000000100947 */ /* 0x000fea0003800000 */
[----:B------:R-:W-:-:S04]  /*9870*/  ISETP.NE.U32.AND P0, PT, RZ, UR6, PT ;  /* 0x00000006ff007c0c */ /* 0x000fc8000bf05070 */
[----:B------:R-:W-:-:S13]  /*9880*/  ISETP.NE.AND.EX P0, PT, RZ, UR7, PT, P0 ;  /* 0x00000007ff007c0c */ /* 0x000fda000bf05300 */
[----:B------:R-:W-:Y:S05]  /*9890*/  @!P0 EXIT ;  /* 0x000000000000894d */ /* 0x000fea0003800000 */
[----:B------:R-:W-:Y:S05]  /*98a0*/  BRA `(.L_x_129) ;  /* 0x0000000000087947 */ /* 0x000fea0003800000 */
.L_x_128:
[----:B------:R-:W-:-:S13]  /*98b0*/  FSETP.NEU.AND P0, PT, R49, RZ, PT ;  /* 0x000000ff3100720b */ /* 0x000fda0003f0d000 */
[----:B------:R-:W-:Y:S05]  /*98c0*/  @!P0 EXIT ;  /* 0x000000000000894d */ /* 0x000fea0003800000 */
.L_x_129:
[----:B------:R-:W-:Y:S05]  /*98d0*/  BSYNC.RECONVERGENT B0 ;  /* 0x0000000000007941 */ /* 0x000fea0003800200 */
.L_x_126:
[----:B------:R-:W-:Y:S01]  /*98e0*/  ULEA UR4, UR48, UR46, 0x3 ;  /* 0x0000002e30047291 */ /* 0x000fe2000f8e18ff */
[----:B------:R-:W-:-:S04]  /*98f0*/  DEPBAR.LE SB0, 0x0 ;  /* 0x000080000000791a */ /* 0x000fc80000000000 */
[----:B------:R-:W-:-:S04]  /*9900*/  UIADD3 UR4, UPT, UPT, UR4, 0x80, URZ ;  /* 0x0000008004047890 */ /* 0x000fc8000fffe0ff */
[----:B------:R-:W-:-:S09]  /*9910*/  UPRMT UR4, UR37, 0x654, UR4 ;  /* 0x0000065425047896 */ /* 0x000fd20008000004 */
[----:B------:R-:W-:Y:S01]  /*9920*/  SYNCS.ARRIVE.TRANS64.RED.A1T0 RZ, [UR4], RZ ;  /* 0x000000ffffff79a7 */ /* 0x000fe20008100404 */
[----:B------:R-:W-:Y:S05]  /*9930*/  EXIT ;  /* 0x000000000000794d */ /* 0x000fea0003800000 */
.L_x_24:
[----:B--2---:R2:W1:Y:S02]  /*9940*/  SYNCS.PHASECHK.TRANS64.TRYWAIT P0, [R4+URZ+0x100], R5 ;  /* 0x00010005040075a7 */ /* 0x00446400080011ff */
[----:B-1----:R-:W-:Y:S05]  /*9950*/  @!P0 NANOSLEEP.SYNCS 0x989680 ;  /* 0x009896800000895d */ /* 0x002fea0003900000 */
[----:B------:R-:W1:Y:S02]  /*9960*/  @!P0 SYNCS.PHASECHK.TRANS64 P0, [R4+URZ+0x100], R5 ;  /* 0x00010005040085a7 */ /* 0x000e6400080010ff */
[----:B-1----:R-:W-:Y:S05]  /*9970*/  @!P0 BRA `(.L_x_24) ;  /* 0xfffffffc00f08947 */ /* 0x002fea000383ffff */
[----:B------:R-:W-:Y:S05]  /*9980*/  BRA `(.L_x_130) ;  /* 0xffffff7c00947947 */ /* 0x000fea000383ffff */
.L_x_27:
[----:B------:R-:W-:-:S07]  /*9990*/  MOV R4, UR33 ;  /* 0x0000002100047c02 */ /* 0x000fce0008000f00 */
.L_x_131:
[----:B-1----:R1:W2:Y:S02]  /*99a0*/  SYNCS.PHASECHK.TRANS64.TRYWAIT P0, [R4+URZ+0x30], R5 ;  /* 0x00003005040075a7 */ /* 0x0022a400080011ff */
[----:B--2---:R-:W-:Y:S05]  /*99b0*/  @!P0 NANOSLEEP.SYNCS 0x989680 ;  /* 0x009896800000895d */ /* 0x004fea0003900000 */
[----:B------:R-:W2:Y:S02]  /*99c0*/  @!P0 SYNCS.PHASECHK.TRANS64 P0, [R4+URZ+0x30], R5 ;  /* 0x00003005040085a7 */ /* 0x000ea400080010ff */
[----:B--2---:R-:W-:Y:S05]  /*99d0*/  @!P0 BRA `(.L_x_131) ;  /* 0xfffffffc00f08947 */ /* 0x004fea000383ffff */
[----:B------:R-:W-:Y:S05]  /*99e0*/  BRA `(.L_x_26) ;  /* 0xffffff7c00f07947 */ /* 0x000fea000383ffff */
.L_x_30:
[----:B-1----:R1:W2:Y:S02]  /*99f0*/  SYNCS.PHASECHK.TRANS64.TRYWAIT P0, [R8+URZ+0xb0], R5 ;  /* 0x0000b005080075a7 */ /* 0x0022a400080011ff */
[----:B--2---:R-:W-:Y:S05]  /*9a00*/  @!P0 NANOSLEEP.SYNCS 0x989680 ;  /* 0x009896800000895d */ /* 0x004fea0003900000 */
[----:B------:R-:W2:Y:S02]  /*9a10*/  @!P0 SYNCS.PHASECHK.TRANS64 P0, [R8+URZ+0xb0], R5 ;  /* 0x0000b005080085a7 */ /* 0x000ea400080010ff */
[----:B--2---:R-:W-:Y:S05]  /*9a20*/  @!P0 BRA `(.L_x_30) ;  /* 0xfffffffc00f08947 */ /* 0x004fea000383ffff */
[----:B------:R-:W-:Y:S05]  /*9a30*/  BRA `(.L_x_132) ;  /* 0xffffff8000a07947 */ /* 0x000fea000383ffff */
.L_x_34:
[----:B------:R-:W-:-:S07]  /*9a40*/  MOV R0, UR4 ;  /* 0x0000000400007c02 */ /* 0x000fce0008000f00 */
.L_x_133:
[----:B-1----:R1:W2:Y:S02]  /*9a50*/  SYNCS.PHASECHK.TRANS64.TRYWAIT P0, [R0+URZ], R3 ;  /* 0x00000003000075a7 */ /* 0x0022a400080011ff */
[----:B--2---:R-:W-:Y:S05]  /*9a60*/  @!P0 NANOSLEEP.SYNCS 0x989680 ;  /* 0x009896800000895d */ /* 0x004fea0003900000 */
[----:B------:R-:W2:Y:S02]  /*9a70*/  @!P0 SYNCS.PHASECHK.TRANS64 P0, [R0+URZ], R3 ;  /* 0x00000003000085a7 */ /* 0x000ea400080010ff */
[----:B--2---:R-:W-:Y:S05]  /*9a80*/  @!P0 BRA `(.L_x_133) ;  /* 0xfffffffc00f08947 */ /* 0x004fea000383ffff */
[----:B------:R-:W-:Y:S05]  /*9a90*/  BRA `(.L_x_134) ;  /* 0xffffff8800147947 */ /* 0x000fea000383ffff */
.L_x_35:
[----:B------:R-:W-:-:S07]  /*9aa0*/  MOV R0, UR4 ;  /* 0x0000000400007c02 */ /* 0x000fce0008000f00 */
.L_x_135:
[----:B-1----:R1:W2:Y:S02]  /*9ab0*/  SYNCS.PHASECHK.TRANS64.TRYWAIT P0, [R0+URZ], R3 ;  /* 0x00000003000075a7 */ /* 0x0022a400080011ff */
[----:B--2---:R-:W-:Y:S05]  /*9ac0*/  @!P0 NANOSLEEP.SYNCS 0x989680 ;  /* 0x009896800000895d */ /* 0x004fea0003900000 */
[----:B------:R-:W2:Y:S02]  /*9ad0*/  @!P0 SYNCS.PHASECHK.TRANS64 P0, [R0+URZ], R3 ;  /* 0x00000003000085a7 */ /* 0x000ea400080010ff */
[----:B--2---:R-:W-:Y:S05]  /*9ae0*/  @!P0 BRA `(.L_x_135) ;  /* 0xfffffffc00f08947 */ /* 0x004fea000383ffff */
[----:B------:R-:W-:Y:S05]  /*9af0*/  BRA `(.L_x_136) ;  /* 0xffffff8800207947 */ /* 0x000fea000383ffff */
.L_x_36:
[----:B------:R-:W-:-:S07]  /*9b00*/  MOV R0, UR4 ;  /* 0x0000000400007c02 */ /* 0x000fce0008000f00 */
.L_x_137:
[----:B-1----:R1:W2:Y:S02]  /*9b10*/  SYNCS.PHASECHK.TRANS64.TRYWAIT P0, [R0+URZ], R3 ;  /* 0x00000003000075a7 */ /* 0x0022a400080011ff */
[----:B--2---:R-:W-:Y:S05]  /*9b20*/  @!P0 NANOSLEEP.SYNCS 0x989680 ;  /* 0x009896800000895d */ /* 0x004fea0003900000 */
[----:B------:R-:W2:Y:S02]  /*9b30*/  @!P0 SYNCS.PHASECHK.TRANS64 P0, [R0+URZ], R3 ;  /* 0x00000003000085a7 */ /* 0x000ea400080010ff */
[----:B--2---:R-:W-:Y:S05]  /*9b40*/  @!P0 BRA `(.L_x_137) ;  /* 0xfffffffc00f08947 */ /* 0x004fea000383ffff */
[----:B------:R-:W-:Y:S05]  /*9b50*/  BRA `(.L_x_138) ;  /* 0xffffff88002c7947 */ /* 0x000fea000383ffff */
.L_x_37:
[----:B------:R-:W-:-:S07]  /*9b60*/  MOV R0, UR4 ;  /* 0x0000000400007c02 */ /* 0x000fce0008000f00 */
.L_x_139:
[----:B-1----:R1:W2:Y:S02]  /*9b70*/  SYNCS.PHASECHK.TRANS64.TRYWAIT P0, [R0+URZ], R3 ;  /* 0x00000003000075a7 */ /* 0x0022a400080011ff */
[----:B--2---:R-:W-:Y:S05]  /*9b80*/  @!P0 NANOSLEEP.SYNCS 0x989680 ;  /* 0x009896800000895d */ /* 0x004fea0003900000 */
[----:B------:R-:W2:Y:S02]  /*9b90*/  @!P0 SYNCS.PHASECHK.TRANS64 P0, [R0+URZ], R3 ;  /* 0x00000003000085a7 */ /* 0x000ea400080010ff */
[----:B--2---:R-:W-:Y:S05]  /*9ba0*/  @!P0 BRA `(.L_x_139) ;  /* 0xfffffffc00f08947 */ /* 0x004fea000383ffff */
[----:B------:R-:W-:Y:S05]  /*9bb0*/  BRA `(.L_x_140) ;  /* 0xffffff8800387947 */ /* 0x000fea000383ffff */
.L_x_38:
[----:B------:R-:W-:-:S07]  /*9bc0*/  MOV R0, UR4 ;  /* 0x0000000400007c02 */ /* 0x000fce0008000f00 */
.L_x_141:
[----:B-1----:R1:W2:Y:S02]  /*9bd0*/  SYNCS.PHASECHK.TRANS64.TRYWAIT P0, [R0+URZ], R3 ;  /* 0x00000003000075a7 */ /* 0x0022a400080011ff */
[----:B--2---:R-:W-:Y:S05]  /*9be0*/  @!P0 NANOSLEEP.SYNCS 0x989680 ;  /* 0x009896800000895d */ /* 0x004fea0003900000 */
[----:B------:R-:W2:Y:S02]  /*9bf0*/  @!P0 SYNCS.PHASECHK.TRANS64 P0, [R0+URZ], R3 ;  /* 0x00000003000085a7 */ /* 0x000ea400080010ff */
[----:B--2---:R-:W-:Y:S05]  /*9c00*/  @!P0 BRA `(.L_x_141) ;  /* 0xfffffffc00f08947 */ /* 0x004fea000383ffff */
[----:B------:R-:W-:Y:S05]  /*9c10*/  BRA `(.L_x_142) ;  /* 0xffffff8800447947 */ /* 0x000fea000383ffff */
.L_x_41:
[----:B-1----:R1:W2:Y:S02]  /*9c20*/  SYNCS.PHASECHK.TRANS64.TRYWAIT P0, [R0+URZ+0xf0], R5 ;  /* 0x0000f005000075a7 */ /* 0x0022a400080011ff */
[----:B--2---:R-:W-:Y:S05]  /*9c30*/  @!P0 NANOSLEEP.SYNCS 0x989680 ;  /* 0x009896800000895d */ /* 0x004fea0003900000 */
[----:B------:R-:W2:Y:S02]  /*9c40*/  @!P0 SYNCS.PHASECHK.TRANS64 P0, [R0+URZ+0xf0], R5 ;  /* 0x0000f005000085a7 */ /* 0x000ea400080010ff */
[----:B--2---:R-:W-:Y:S05]  /*9c50*/  @!P0 BRA `(.L_x_41) ;  /* 0xfffffffc00f08947 */ /* 0x004fea000383ffff */
[----:B------:R-:W-:Y:S05]  /*9c60*/  BRA `(.L_x_143) ;  /* 0xffffff8800a07947 */ /* 0x000fea000383ffff */
.L_x_42:
[----:B------:R-:W-:-:S07]  /*9c70*/  MOV R0, UR5 ;  /* 0x0000000500007c02 */ /* 0x000fce0008000f00 */
.L_x_144:
[----:B-1----:R1:W2:Y:S02]  /*9c80*/  SYNCS.PHASECHK.TRANS64.TRYWAIT P0, [R0+URZ+0xc0], R7 ;  /* 0x0000c007000075a7 */ /* 0x0022a400080011ff */
[----:B--2---:R-:W-:Y:S05]  /*9c90*/  @!P0 NANOSLEEP.SYNCS 0x989680 ;  /* 0x009896800000895d */ /* 0x004fea0003900000 */
[----:B------:R-:W2:Y:S02]  /*9ca0*/  @!P0 SYNCS.PHASECHK.TRANS64 P0, [R0+URZ+0xc0], R7 ;  /* 0x0000c007000085a7 */ /* 0x000ea400080010ff */
[----:B--2---:R-:W-:Y:S05]  /*9cb0*/  @!P0 BRA `(.L_x_144) ;  /* 0xfffffffc00f08947 */ /* 0x004fea000383ffff */
[----:B------:R-:W-:Y:S05]  /*9cc0*/  BRA `(.L_x_145) ;  /* 0xffffff8800b07947 */ /* 0x000fea000383ffff */
.L_x_43:
[----:B-1----:R1:W2:Y:S02]  /*9cd0*/  SYNCS.PHASECHK.TRANS64.TRYWAIT P1, [R0+URZ+0xb0], R5 ;  /* 0x0000b005000075a7 */ /* 0x0022a400080211ff */
[----:B--2---:R-:W-:Y:S05]  /*9ce0*/  @!P1 NANOSLEEP.SYNCS 0x989680 ;  /* 0x009896800000995d */ /* 0x004fea0003900000 */
[----:B------:R-:W2:Y:S02]  /*9cf0*/  @!P1 SYNCS.PHASECHK.TRANS64 P1, [R0+URZ+0xb0], R5 ;  /* 0x0000b005000095a7 */ /* 0x000ea400080210ff */
[----:B--2---:R-:W-:Y:S05]  /*9d00*/  @!P1 BRA `(.L_x_43) ;  /* 0xfffffffc00f09947 */ /* 0x004fea000383ffff */
[----:B------:R-:W-:Y:S05]  /*9d10*/  BRA `(.L_x_146) ;  /* 0xffffff8800e07947 */ /* 0x000fea000383ffff */
.L_x_46:
[----:B------:R-:W-:-:S07]  /*9d20*/  MOV R0, UR5 ;  /* 0x0000000500007c02 */ /* 0x000fce0008000f00 */
.L_x_147:
[----:B-1----:R1:W2:Y:S02]  /*9d30*/  SYNCS.PHASECHK.TRANS64.TRYWAIT P0, [R0+URZ+0xc0], R3 ;  /* 0x0000c003000075a7 */ /* 0x0022a400080011ff */
[----:B--2---:R-:W-:Y:S05]  /*9d40*/  @!P0 NANOSLEEP.SYNCS 0x989680 ;  /* 0x009896800000895d */ /* 0x004fea0003900000 */
[----:B------:R-:W2:Y:S02]  /*9d50*/  @!P0 SYNCS.PHASECHK.TRANS64 P0, [R0+URZ+0xc0], R3 ;  /* 0x0000c003000085a7 */ /* 0x000ea400080010ff */
[----:B--2---:R-:W-:Y:S05]  /*9d60*/  @!P0 BRA `(.L_x_147) ;  /* 0xfffffffc00f08947 */ /* 0x004fea000383ffff */
[----:B------:R-:W-:Y:S05]  /*9d70*/  BRA `(.L_x_45) ;  /* 0xffffff8c00347947 */ /* 0x000fea000383ffff */
.L_x_53:
[----:B-1----:R1:W2:Y:S02]  /*9d80*/  SYNCS.PHASECHK.TRANS64.TRYWAIT P1, [R0+URZ+0xb0], R5 ;  /* 0x0000b005000075a7 */ /* 0x0022a400080211ff */
[----:B--2---:R-:W-:Y:S05]  /*9d90*/  @!P1 NANOSLEEP.SYNCS 0x989680 ;  /* 0x009896800000995d */ /* 0x004fea0003900000 */
[----:B------:R-:W2:Y:S02]  /*9da0*/  @!P1 SYNCS.PHASECHK.TRANS64 P1, [R0+URZ+0xb0], R5 ;  /* 0x0000b005000095a7 */ /* 0x000ea400080210ff */
[----:B--2---:R-:W-:Y:S05]  /*9db0*/  @!P1 BRA `(.L_x_53) ;  /* 0xfffffffc00f09947 */ /* 0x004fea000383ffff */
[----:B------:R-:W-:Y:S05]  /*9dc0*/  BRA `(.L_x_148) ;  /* 0xffffff90009c7947 */ /* 0x000fea000383ffff */
.L_x_54:
[----:B------:R-:W-:-:S07]  /*9dd0*/  MOV R3, UR7 ;  /* 0x0000000700037c02 */ /* 0x000fce0008000f00 */
.L_x_149:
[----:B-1----:R1:W2:Y:S02]  /*9de0*/  SYNCS.PHASECHK.TRANS64.TRYWAIT P0, [R3+URZ+0xe0], R0 ;  /* 0x0000e000030075a7 */ /* 0x0022a400080011ff */
[----:B--2---:R-:W-:Y:S05]  /*9df0*/  @!P0 NANOSLEEP.SYNCS 0x989680 ;  /* 0x009896800000895d */ /* 0x004fea0003900000 */
[----:B------:R-:W2:Y:S02]  /*9e00*/  @!P0 SYNCS.PHASECHK.TRANS64 P0, [R3+URZ+0xe0], R0 ;  /* 0x0000e000030085a7 */ /* 0x000ea400080010ff */
[----:B--2---:R-:W-:Y:S05]  /*9e10*/  @!P0 BRA `(.L_x_149) ;  /* 0xfffffffc00f08947 */ /* 0x004fea000383ffff */
[----:B------:R-:W-:Y:S05]  /*9e20*/  BRA `(.L_x_150) ;  /* 0xffffff9000d47947 */ /* 0x000fea000383ffff */
.L_x_57:
[----:B------:R-:W-:Y:S07]  /*9e30*/  MOV R0, UR6 ;  /* 0x0000000600007c02 */ /* 0x000fee0008000f00 */
.L_x_151:
[----:B-1----:R1:W2:Y:S02]  /*9e40*/  SYNCS.PHASECHK.TRANS64.TRYWAIT P0, [R0+URZ], R3 ;  /* 0x00000003000075a7 */ /* 0x0022a400080011ff */
[----:B--2---:R-:W-:Y:S05]  /*9e50*/  @!P0 NANOSLEEP.SYNCS 0x989680 ;  /* 0x009896800000895d */ /* 0x004fea0003900000 */
[----:B------:R-:W2:Y:S02]  /*9e60*/  @!P0 SYNCS.PHASECHK.TRANS64 P0, [R0+URZ], R3 ;  /* 0x00000003000085a7 */ /* 0x000ea400080010ff */
[----:B--2---:R-:W-:Y:S05]  /*9e70*/  @!P0 BRA `(.L_x_151) ;  /* 0xfffffffc00f08947 */ /* 0x004fea000383ffff */
[----:B------:R-:W-:Y:S05]  /*9e80*/  BRA `(.L_x_56) ;  /* 0xffffff9000fc7947 */ /* 0x000fea000383ffff */
.L_x_61:
[----:B------:R-:W-:-:S07]  /*9e90*/  MOV R0, UR6 ;  /* 0x0000000600007c02 */ /* 0x000fce0008000f00 */
.L_x_152:
[----:B---3--:R3:W4:Y:S02]  /*9ea0*/  SYNCS.PHASECHK.TRANS64.TRYWAIT P0, [R0+URZ], R3 ;  /* 0x00000003000075a7 */ /* 0x00872400080011ff */
[----:B----4-:R-:W-:Y:S05]  /*9eb0*/  @!P0 NANOSLEEP.SYNCS 0x989680 ;  /* 0x009896800000895d */ /* 0x010fea0003900000 */
[----:B------:R-:W4:Y:S02]  /*9ec0*/  @!P0 SYNCS.PHASECHK.TRANS64 P0, [R0+URZ], R3 ;  /* 0x00000003000085a7 */ /* 0x000f2400080010ff */
[----:B----4-:R-:W-:Y:S05]  /*9ed0*/  @!P0 BRA `(.L_x_152) ;  /* 0xfffffffc00f08947 */ /* 0x010fea000383ffff */
[----:B------:R-:W-:Y:S05]  /*9ee0*/  BRA `(.L_x_153) ;  /* 0xffffff9800087947 */ /* 0x000fea000383ffff */
.L_x_62:
[----:B------:R-:W-:-:S07]  /*9ef0*/  MOV R0, UR7 ;  /* 0x0000000700007c02 */ /* 0x000fce0008000f00 */
.L_x_154:
[----:B-1----:R1:W3:Y:S02]  /*9f00*/  SYNCS.PHASECHK.TRANS64.TRYWAIT P0, [R0+URZ], R3 ;  /* 0x00000003000075a7 */ /* 0x0022e400080011ff */
[----:B---3--:R-:W-:Y:S05]  /*9f10*/  @!P0 NANOSLEEP.SYNCS 0x989680 ;  /* 0x009896800000895d */ /* 0x008fea0003900000 */
[----:B------:R-:W3:Y:S02]  /*9f20*/  @!P0 SYNCS.PHASECHK.TRANS64 P0, [R0+URZ], R3 ;  /* 0x00000003000085a7 */ /* 0x000ee400080010ff */
[----:B---3--:R-:W-:Y:S05]  /*9f30*/  @!P0 BRA `(.L_x_154) ;  /* 0xfffffffc00f08947 */ /* 0x008fea000383ffff */
[----:B------:R-:W-:Y:S05]  /*9f40*/  BRA `(.L_x_155) ;  /* 0xffffff9800147947 */ /* 0x000fea000383ffff */
.L_x_67:
[----:B--2---:R2:W4:Y:S02]  /*9f50*/  SYNCS.PHASECHK.TRANS64.TRYWAIT P0, [R0+URZ+0xb0], R3 ;  /* 0x0000b003000075a7 */ /* 0x00452400080011ff */
[----:B----4-:R-:W-:Y:S05]  /*9f60*/  @!P0 NANOSLEEP.SYNCS 0x989680 ;  /* 0x009896800000895d */ /* 0x010fea0003900000 */
[----:B------:R-:W4:Y:S02]  /*9f70*/  @!P0 SYNCS.PHASECHK.TRANS64 P0, [R0+URZ+0xb0], R3 ;  /* 0x0000b003000085a7 */ /* 0x000f2400080010ff */
[----:B----4-:R-:W-:Y:S05]  /*9f80*/  @!P0 BRA `(.L_x_67) ;  /* 0xfffffffc00f08947 */ /* 0x010fea000383ffff */
[----:B------:R-:W-:Y:S05]  /*9f90*/  BRA `(.L_x_156) ;  /* 0xffffff9c00107947 */ /* 0x000fea000383ffff */
.L_x_70:
[----:B------:R-:W-:Y:S07]  /*9fa0*/  MOV R0, UR4 ;  /* 0x0000000400007c02 */ /* 0x000fee0008000f00 */
.L_x_157:
[----:B--2---:R2:W3:Y:S02]  /*9fb0*/  SYNCS.PHASECHK.TRANS64.TRYWAIT P0, [R0+URZ+0xa8], R3 ;  /* 0x0000a803000075a7 */ /* 0x0044e400080011ff */
[----:B---3--:R-:W-:Y:S05]  /*9fc0*/  @!P0 NANOSLEEP.SYNCS 0x989680 ;  /* 0x009896800000895d */ /* 0x008fea0003900000 */
[----:B------:R-:W3:Y:S02]  /*9fd0*/  @!P0 SYNCS.PHASECHK.TRANS64 P0, [R0+URZ+0xa8], R3 ;  /* 0x0000a803000085a7 */ /* 0x000ee400080010ff */
[----:B---3--:R-:W-:Y:S05]  /*9fe0*/  @!P0 BRA `(.L_x_157) ;  /* 0xfffffffc00f08947 */ /* 0x008fea000383ffff */
[----:B------:R-:W-:Y:S05]  /*9ff0*/  BRA `(.L_x_69) ;  /* 0xffffff9c00f07947 */ /* 0x000fea000383ffff */
.L_x_73:
[----:B------:R-:W-:Y:S07]  /*a000*/  MOV R0, UR4 ;  /* 0x0000000400007c02 */ /* 0x000fee0008000f00 */
.L_x_158:
[----:B-1----:R1:W2:Y:S02]  /*a010*/  SYNCS.PHASECHK.TRANS64.TRYWAIT P0, [R0+URZ+0x80], R11 ;  /* 0x0000800b000075a7 */ /* 0x0022a400080011ff */
[----:B--2---:R-:W-:Y:S05]  /*a020*/  @!P0 NANOSLEEP.SYNCS 0x989680 ;  /* 0x009896800000895d */ /* 0x004fea0003900000 */
[----:B------:R-:W2:Y:S02]  /*a030*/  @!P0 SYNCS.PHASECHK.TRANS64 P0, [R0+URZ+0x80], R11 ;  /* 0x0000800b000085a7 */ /* 0x000ea400080010ff */
[----:B--2---:R-:W-:Y:S05]  /*a040*/  @!P0 BRA `(.L_x_158) ;  /* 0xfffffffc00f08947 */ /* 0x004fea000383ffff */
[----:B------:R-:W-:Y:S05]  /*a050*/  BRA `(.L_x_159) ;  /* 0xffffffa000687947 */ /* 0x000fea000383ffff */
.L_x_74:
[----:B------:R-:W-:Y:S07]  /*a060*/  MOV R0, UR4 ;  /* 0x0000000400007c02 */ /* 0x000fee0008000f00 */
.L_x_160:
[----:B-1----:R1:W2:Y:S02]  /*a070*/  SYNCS.PHASECHK.TRANS64.TRYWAIT P0, [R0+URZ+0x88], R11 ;  /* 0x0000880b000075a7 */ /* 0x0022a400080011ff */
[----:B--2---:R-:W-:Y:S05]  /*a080*/  @!P0 NANOSLEEP.SYNCS 0x989680 ;  /* 0x009896800000895d */ /* 0x004fea0003900000 */
[----:B------:R-:W2:Y:S02]  /*a090*/  @!P0 SYNCS.PHASECHK.TRANS64 P0, [R0+URZ+0x88], R11 ;  /* 0x0000880b000085a7 */ /* 0x000ea400080010ff */
[----:B--2---:R-:W-:Y:S05]  /*a0a0*/  @!P0 BRA `(.L_x_160) ;  /* 0xfffffffc00f08947 */ /* 0x004fea000383ffff */
[----:B------:R-:W-:Y:S05]  /*a0b0*/  BRA `(.L_x_161) ;  /* 0xffffffa000f87947 */ /* 0x000fea000383ffff */
.L_x_75:
[----:B------:R-:W-:Y:S07]  /*a0c0*/  MOV R0, UR4 ;  /* 0x0000000400007c02 */ /* 0x000fee0008000f00 */
.L_x_162:
[----:B-1----:R1:W2:Y:S02]  /*a0d0*/  SYNCS.PHASECHK.TRANS64.TRYWAIT P0, [R0+URZ+0x90], R11 ;  /* 0x0000900b000075a7 */ /* 0x0022a400080011ff */
[----:B--2---:R-:W-:Y:S05]  /*a0e0*/  @!P0 NANOSLEEP.SYNCS 0x989680 ;  /* 0x009896800000895d */ /* 0x004fea0003900000 */
[----:B------:R-:W2:Y:S02]  /*a0f0*/  @!P0 SYNCS.PHASECHK.TRANS64 P0, [R0+URZ+0x90], R11 ;  /* 0x0000900b000085a7 */ /* 0x000ea400080010ff */
[----:B--2---:R-:W-:Y:S05]  /*a100*/  @!P0 BRA `(.L_x_162) ;  /* 0xfffffffc00f08947 */ /* 0x004fea000383ffff */
[----:B------:R-:W-:Y:S05]  /*a110*/  BRA `(.L_x_163) ;  /* 0xffffffa400907947 */ /* 0x000fea000383ffff */
.L_x_76:
[----:B------:R-:W-:Y:S07]  /*a120*/  MOV R0, UR4 ;  /* 0x0000000400007c02 */ /* 0x000fee0008000f00 */
.L_x_164:
[----:B-1----:R1:W2:Y:S02]  /*a130*/  SYNCS.PHASECHK.TRANS64.TRYWAIT P0, [R0+URZ+0x98], R11 ;  /* 0x0000980b000075a7 */ /* 0x0022a400080011ff */
[----:B--2---:R-:W-:Y:S05]  /*a140*/  @!P0 NANOSLEEP.SYNCS 0x989680 ;  /* 0x009896800000895d */ /* 0x004fea0003900000 */
[----:B------:R-:W2:Y:S02]  /*a150*/  @!P0 SYNCS.PHASECHK.TRANS64 P0, [R0+URZ+0x98], R11 ;  /* 0x0000980b000085a7 */ /* 0x000ea400080010ff */
[----:B--2---:R-:W-:Y:S05]  /*a160*/  @!P0 BRA `(.L_x_164) ;  /* 0xfffffffc00f08947 */ /* 0x004fea000383ffff */
[----:B------:R-:W-:Y:S05]  /*a170*/  BRA `(.L_x_165) ;  /* 0xffffffa800687947 */ /* 0x000fea000383ffff */
.L_x_78:
[----:B------:R-:W-:-:S07]  /*a180*/  MOV R0, UR4 ;  /* 0x0000000400007c02 */ /* 0x000fce0008000f00 */
.L_x_166:
[----:B-1----:R1:W2:Y:S02]  /*a190*/  SYNCS.PHASECHK.TRANS64.TRYWAIT P0, [R0+URZ+0x80], R3 ;  /* 0x00008003000075a7 */ /* 0x0022a400080011ff */
[----:B--2---:R-:W-:Y:S05]  /*a1a0*/  @!P0 NANOSLEEP.SYNCS 0x989680 ;  /* 0x009896800000895d */ /* 0x004fea0003900000 */
[----:B------:R-:W2:Y:S02]  /*a1b0*/  @!P0 SYNCS.PHASECHK.TRANS64 P0, [R0+URZ+0x80], R3 ;  /* 0x00008003000085a7 */ /* 0x000ea400080010ff */
[----:B--2---:R-:W-:Y:S05]  /*a1c0*/  @!P0 BRA `(.L_x_166) ;  /* 0xfffffffc00f08947 */ /* 0x004fea000383ffff */
[----:B------:R-:W-:Y:S05]  /*a1d0*/  BRA `(.L_x_167) ;  /* 0xffffffac002c7947 */ /* 0x000fea000383ffff */
.L_x_79:
[----:B-1----:R-:W-:-:S07]  /*a1e0*/  MOV R0, UR4 ;  /* 0x0000000400007c02 */ /* 0x002fce0008000f00 */
.L_x_168:
[----:B-1----:R1:W2:Y:S02]  /*a1f0*/  SYNCS.PHASECHK.TRANS64.TRYWAIT P0, [R0+URZ+0x88], R3 ;  /* 0x00008803000075a7 */ /* 0x0022a400080011ff */
[----:B--2---:R-:W-:Y:S05]  /*a200*/  @!P0 NANOSLEEP.SYNCS 0x989680 ;  /* 0x009896800000895d */ /* 0x004fea0003900000 */
[----:B------:R-:W2:Y:S02]  /*a210*/  @!P0 SYNCS.PHASECHK.TRANS64 P0, [R0+URZ+0x88], R3 ;  /* 0x00008803000085a7 */ /* 0x000ea400080010ff */
[----:B--2---:R-:W-:Y:S05]  /*a220*/  @!P0 BRA `(.L_x_168) ;  /* 0xfffffffc00f08947 */ /* 0x004fea000383ffff */
[----:B------:R-:W-:Y:S05]  /*a230*/  BRA `(.L_x_169) ;  /* 0xffffffac001c7947 */ /* 0x000fea000383ffff */
.L_x_80:
[----:B-1----:R-:W-:-:S07]  /*a240*/  MOV R0, UR4 ;  /* 0x0000000400007c02 */ /* 0x002fce0008000f00 */
.L_x_170:
[----:B-1----:R1:W2:Y:S02]  /*a250*/  SYNCS.PHASECHK.TRANS64.TRYWAIT P0, [R0+URZ+0x90], R3 ;  /* 0x00009003000075a7 */ /* 0x0022a400080011ff */
[----:B--2---:R-:W-:Y:S05]  /*a260*/  @!P0 NANOSLEEP.SYNCS 0x989680 ;  /* 0x009896800000895d */ /* 0x004fea0003900000 */
[----:B------:R-:W2:Y:S02]  /*a270*/  @!P0 SYNCS.PHASECHK.TRANS64 P0, [R0+URZ+0x90], R3 ;  /* 0x00009003000085a7 */ /* 0x000ea400080010ff */
[----:B--2---:R-:W-:Y:S05]  /*a280*/  @!P0 BRA `(.L_x_170) ;  /* 0xfffffffc00f08947 */ /* 0x004fea000383ffff */
[----:B------:R-:W-:Y:S05]  /*a290*/  BRA `(.L_x_171) ;  /* 0xffffffac000c7947 */ /* 0x000fea000383ffff */
.L_x_82:
[----:B--2---:R2:W4:Y:S02]  /*a2a0*/  SYNCS.PHASECHK.TRANS64.TRYWAIT P0, [R0+URZ+0xb0], R3 ;  /* 0x0000b003000075a7 */ /* 0x00452400080011ff */
[----:B----4-:R-:W-:Y:S05]  /*a2b0*/  @!P0 NANOSLEEP.SYNCS 0x989680 ;  /* 0x009896800000895d */ /* 0x010fea0003900000 */
[----:B------:R-:W4:Y:S02]  /*a2c0*/  @!P0 SYNCS.PHASECHK.TRANS64 P0, [R0+URZ+0xb0], R3 ;  /* 0x0000b003000085a7 */ /* 0x000f2400080010ff */
[----:B----4-:R-:W-:Y:S05]  /*a2d0*/  @!P0 BRA `(.L_x_82) ;  /* 0xfffffffc00f08947 */ /* 0x010fea000383ffff */
[----:B------:R-:W-:Y:S05]  /*a2e0*/  BRA `(.L_x_172) ;  /* 0xffffffac00d87947 */ /* 0x000fea000383ffff */
.L_x_93:
[----:B-1----:R-:W-:Y:S04]  /*a2f0*/  MOV R0, UR46 ;  /* 0x0000002e00007c02 */ /* 0x002fe80008000f00 */
[----:B------:R1:W2:Y:S03]  /*a300*/  SYNCS.PHASECHK.TRANS64.TRYWAIT P0, [R0+URZ+0x60], R5 ;  /* 0x00006005000075a7 */ /* 0x0002a600080011ff */
[----:B--2---:R-:W-:Y:S05]  /*a310*/  @!P0 NANOSLEEP.SYNCS 0x989680 ;  /* 0x009896800000895d */ /* 0x004fea0003900000 */
[----:B------:R-:W2:Y:S02]  /*a320*/  @!P0 SYNCS.PHASECHK.TRANS64 P0, [R0+URZ+0x60], R5 ;  /* 0x00006005000085a7 */ /* 0x000ea400080010ff */
[----:B--2---:R-:W-:Y:S05]  /*a330*/  @!P0 BRA `(.L_x_93) ;  /* 0xfffffffc00ec8947 */ /* 0x004fea000383ffff */
[----:B------:R-:W-:Y:S05]  /*a340*/  BRA `(.L_x_92) ;  /* 0xffffffbc001c7947 */ /* 0x000fea000383ffff */
.L_x_95:
[----:B-1----:R1:W4:Y:S02]  /*a350*/  SYNCS.PHASECHK.TRANS64.TRYWAIT P1, [R114+URZ+0xd0], R3 ;  /* 0x0000d003720075a7 */ /* 0x00232400080211ff */
[----:B----4-:R-:W-:Y:S05]  /*a360*/  @!P1 NANOSLEEP.SYNCS 0x989680 ;  /* 0x009896800000995d */ /* 0x010fea0003900000 */
[----:B------:R-:W4:Y:S02]  /*a370*/  @!P1 SYNCS.PHASECHK.TRANS64 P1, [R114+URZ+0xd0], R3 ;  /* 0x0000d003720095a7 */ /* 0x000f2400080210ff */
[----:B----4-:R-:W-:Y:S05]  /*a380*/  @!P1 BRA `(.L_x_95) ;  /* 0xfffffffc00f09947 */ /* 0x010fea000383ffff */
[----:B------:R-:W-:Y:S05]  /*a390*/  BRA `(.L_x_94) ;  /* 0xffffffbc00b47947 */ /* 0x000fea000383ffff */
.L_x_104:
[----:B-1----:R1:W3:Y:S02]  /*a3a0*/  SYNCS.PHASECHK.TRANS64.TRYWAIT P0, [R3+URZ+0x60], R0 ;  /* 0x00006000030075a7 */ /* 0x0022e400080011ff */
[----:B---3--:R-:W-:Y:S05]  /*a3b0*/  @!P0 NANOSLEEP.SYNCS 0x989680 ;  /* 0x009896800000895d */ /* 0x008fea0003900000 */
[----:B------:R-:W3:Y:S02]  /*a3c0*/  @!P0 SYNCS.PHASECHK.TRANS64 P0, [R3+URZ+0x60], R0 ;  /* 0x00006000030085a7 */ /* 0x000ee400080010ff */
[----:B---3--:R-:W-:Y:S05]  /*a3d0*/  @!P0 BRA `(.L_x_104) ;  /* 0xfffffffc00f08947 */ /* 0x008fea000383ffff */
[----:B------:R-:W-:Y:S05]  /*a3e0*/  BRA `(.L_x_103) ;  /* 0xffffffc800707947 */ /* 0x000fea000383ffff */
.L_x_112:
[----:B-1----:R1:W3:Y:S02]  /*a3f0*/  SYNCS.PHASECHK.TRANS64.TRYWAIT P0, [R3+URZ+0x60], R6 ;  /* 0x00006006030075a7 */ /* 0x0022e400080011ff */
[----:B---3--:R-:W-:Y:S05]  /*a400*/  @!P0 NANOSLEEP.SYNCS 0x989680 ;  /* 0x009896800000895d */ /* 0x008fea0003900000 */
[----:B------:R-:W3:Y:S02]  /*a410*/  @!P0 SYNCS.PHASECHK.TRANS64 P0, [R3+URZ+0x60], R6 ;  /* 0x00006006030085a7 */ /* 0x000ee400080010ff */
[----:B---3--:R-:W-:Y:S05]  /*a420*/  @!P0 BRA `(.L_x_112) ;  /* 0xfffffffc00f08947 */ /* 0x008fea000383ffff */
[----:B------:R-:W-:Y:S05]  /*a430*/  BRA `(.L_x_111) ;  /* 0xffffffd400d07947 */ /* 0x000fea000383ffff */
.L_x_120:
[----:B-1----:R1:W3:Y:S02]  /*a440*/  SYNCS.PHASECHK.TRANS64.TRYWAIT P0, [R118+URZ+0x60], R3 ;  /* 0x00006003760075a7 */ /* 0x0022e400080011ff */
[----:B---3--:R-:W-:Y:S05]  /*a450*/  @!P0 NANOSLEEP.SYNCS 0x989680 ;  /* 0x009896800000895d */ /* 0x008fea0003900000 */
[----:B------:R-:W3:Y:S02]  /*a460*/  @!P0 SYNCS.PHASECHK.TRANS64 P0, [R118+URZ+0x60], R3 ;  /* 0x00006003760085a7 */ /* 0x000ee400080010ff */
[----:B---3--:R-:W-:Y:S05]  /*a470*/  @!P0 BRA `(.L_x_120) ;  /* 0xfffffffc00f08947 */ /* 0x008fea000383ffff */
[----:B------:R-:W-:Y:S05]  /*a480*/  BRA `(.L_x_119) ;  /* 0xffffffe400307947 */ /* 0x000fea000383ffff */
        .weak           $__internal_0_$__cuda_sm10x_tcgen05_guardrail_trap_col_being_dealloced_not_returned_by_alloc
        .type           $__internal_0_$__cuda_sm10x_tcgen05_guardrail_trap_col_being_dealloced_not_returned_by_alloc,@function
        .size           $__internal_0_$__cuda_sm10x_tcgen05_guardrail_trap_col_being_dealloced_not_returned_by_alloc,($__internal_1_$__cuda_sm10x_tcgen05_guardrail_trap_phase_invalid_during_alloc - $__internal_0_$__cuda_sm10x_tcgen05_guardrail_trap_col_being_dealloced_not_returned_by_alloc)
$__internal_0_$__cuda_sm10x_tcgen05_guardrail_trap_col_being_dealloced_not_returned_by_alloc:
[----:B------:R-:W-:Y:S05]  /*a490*/  BPT.TRAP 0x1 ;  /* 0x000000040000795c */ /* 0x000fea0000300000 */
[----:B------:R-:W-:-:S04]  /*a4a0*/  HFMA2 R3, -RZ, RZ, 0, 0 ;  /* 0x00000000ff037431 */ /* 0x000fc800000001ff */
[----:B------:R-:W-:Y:S05]  /*a4b0*/  RET.REL.NODEC R2 `(_ZN7cutlass13device_kernelINS_4gemm6kernel13GemmUniversalIN4cute5tupleIJiiiiEEENS1_10collective13CollectiveMmaINS1_41MainloopSm100TmaUmmaWarpSpecializedSparseILi6ELi2ELi2ENS5_IJNS4_1CILi1EEENSA_ILi2EEESB_EEEEENS5_IJNSA_ILi128EEESF_NSA_ILi64EEEEEENS_6half_tENS5_IJNS4_6LayoutINS5_IJiNS5_IJSC_iEEEiEEENS5_IJlNS5_IJSB_SC_EEElEEEEENSJ_INS5_IJNS5_IJNS5_IJNSA_ILi8EEESC_SP_EEEiEEENS5_IJNS5_IJNSA_ILi16EEESC_NSA_ILi4EEEEEEiEEEiEEENS5_IJNS5_IJNS5_IJSF_SS_NSA_ILi2048EEEEEENSA_ILi16384EEEEEENS5_IJNS5_IJSB_NSA_ILi1024EEENSA_ILi32EEEEEElEEElEEEEEEEESI_NS5_IJlSB_lEEENS4_8TiledMMAINS4_8MMA_AtomIJNS4_27SM100_MMA_F16BF16_SS_SPARSEISI_SI_fLi128ELi128ELNS4_4UMMA5MajorE0ELS1D_0ELNS1C_7ScaleInE0ELS1E_0EEEEEENSJ_INS5_IJSB_SB_SB_EEENS5_IJNSA_ILi0EEES1I_S1I_EEEEENS5_IJNS4_10UnderscoreES1L_S1L_EEEEENS4_23SM90_TMA_LOAD_MULTICASTENS4_14ComposedLayoutINS4_7SwizzleILi2ELi4ELi3EEENS4_25smem_sparse_ptr_flag_bitsILi2ELi16EEENSJ_INS5_IJNS5_IJSB_SP_EEENS5_IJSC_S12_EEEEEENS5_IJNS5_IJS1I_SG_EEESM_EEEEEEEvNS4_8identityENS4_13SM90_TMA_LOADENS1P_INS1Q_ILi3ELi4ELi3EEENS4_18smem_ptr_flag_bitsILi16EEENSJ_INS5_IJSP_SG_EEENS5_IJSG_SB_EEEEEEEvS21_EENS_8epilogue10collective18CollectiveEpilogueINS2B_23Sm100TmaWarpSpecializedILi4ELi2ELi32ELb1ELb0EEEJSH_NS5_IJNSJ_ISF_SB_EENSJ_IS12_SB_EEEEEfNS5_IJSB_llEEEfS2J_NS2B_6fusion15FusionCallbacksIS2F_NS2K_17LinearCombinationIffffLNS_15FloatRoundStyleE2EEESH_S2I_JEEENS4_5SM1004TMEM4LOAD26SM100_TMEM_LOAD_32dp32b32xES22_NS1P_INS1Q_ILi2ELi5ELi2EEENS24_ILi32EEENSJ_INS5_IJS12_ST_EEENS5_IJSB_S12_EEEEEEENS4_39AutoVectorizingCopyWithAssumedAlignmentILi128EEENS4_14SM90_TMA_STOREES2Z_S31_S31_EEEvvEEEEvNT_6ParamsE) ;  /* 0xffffff5802d07950 */ /* 0x000fea0003c3ffff */
        .weak           $__internal_1_$__cuda_sm10x_tcgen05_guardrail_trap_phase_invalid_during_alloc
        .type           $__internal_1_$__cuda_sm10x_tcgen05_guardrail_trap_phase_invalid_during_alloc,@function
        .size           $__internal_1_$__cuda_sm10x_tcgen05_guardrail_trap_phase_invalid_during_alloc,($__internal_2_$__cuda_sm10x_tcgen05_guardrail_trap_unallocated_columns_being_dealloced - $__internal_1_$__cuda_sm10x_tcgen05_guardrail_trap_phase_invalid_during_alloc)
$__internal_1_$__cuda_sm10x_tcgen05_guardrail_trap_phase_invalid_during_alloc:
[----:B------:R-:W-:Y:S05]  /*a4c0*/  BPT.TRAP 0x1 ;  /* 0x000000040000795c */ /* 0x000fea0000300000 */
[----:B------:R-:W-:-:S04]  /*a4d0*/  MOV R3, 0x0 ;  /* 0x0000000000037802 */ /* 0x000fc80000000f00 */
[----:B------:R-:W-:Y:S05]  /*a4e0*/  RET.REL.NODEC R2 `(_ZN7cutlass13device_kernelINS_4gemm6kernel13GemmUniversalIN4cute5tupleIJiiiiEEENS1_10collective13CollectiveMmaINS1_41MainloopSm100TmaUmmaWarpSpecializedSparseILi6ELi2ELi2ENS5_IJNS4_1CILi1EEENSA_ILi2EEESB_EEEEENS5_IJNSA_ILi128EEESF_NSA_ILi64EEEEEENS_6half_tENS5_IJNS4_6LayoutINS5_IJiNS5_IJSC_iEEEiEEENS5_IJlNS5_IJSB_SC_EEElEEEEENSJ_INS5_IJNS5_IJNS5_IJNSA_ILi8EEESC_SP_EEEiEEENS5_IJNS5_IJNSA_ILi16EEESC_NSA_ILi4EEEEEEiEEEiEEENS5_IJNS5_IJNS5_IJSF_SS_NSA_ILi2048EEEEEENSA_ILi16384EEEEEENS5_IJNS5_IJSB_NSA_ILi1024EEENSA_ILi32EEEEEElEEElEEEEEEEESI_NS5_IJlSB_lEEENS4_8TiledMMAINS4_8MMA_AtomIJNS4_27SM100_MMA_F16BF16_SS_SPARSEISI_SI_fLi128ELi128ELNS4_4UMMA5MajorE0ELS1D_0ELNS1C_7ScaleInE0ELS1E_0EEEEEENSJ_INS5_IJSB_SB_SB_EEENS5_IJNSA_ILi0EEES1I_S1I_EEEEENS5_IJNS4_10UnderscoreES1L_S1L_EEEEENS4_23SM90_TMA_LOAD_MULTICASTENS4_14ComposedLayoutINS4_7SwizzleILi2ELi4ELi3EEENS4_25smem_sparse_ptr_flag_bitsILi2ELi16EEENSJ_INS5_IJNS5_IJSB_SP_EEENS5_IJSC_S12_EEEEEENS5_IJNS5_IJS1I_SG_EEESM_EEEEEEEvNS4_8identityENS4_13SM90_TMA_LOADENS1P_INS1Q_ILi3ELi4ELi3EEENS4_18smem_ptr_flag_bitsILi16EEENSJ_INS5_IJSP_SG_EEENS5_IJSG_SB_EEEEEEEvS21_EENS_8epilogue10collective18CollectiveEpilogueINS2B_23Sm100TmaWarpSpecializedILi4ELi2ELi32ELb1ELb0EEEJSH_NS5_IJNSJ_ISF_SB_EENSJ_IS12_SB_EEEEEfNS5_IJSB_llEEEfS2J_NS2B_6fusion15FusionCallbacksIS2F_NS2K_17LinearCombinationIffffLNS_15FloatRoundStyleE2EEESH_S2I_JEEENS4_5SM1004TMEM4LOAD26SM100_TMEM_LOAD_32dp32b32xES22_NS1P_INS1Q_ILi2ELi5ELi2EEENS24_ILi32EEENSJ_INS5_IJS12_ST_EEENS5_IJSB_S12_EEEEEEENS4_39AutoVectorizingCopyWithAssumedAlignmentILi128EEENS4_14SM90_TMA_STOREES2Z_S31_S31_EEEvvEEEEvNT_6ParamsE) ;  /* 0xffffff5802c47950 */ /* 0x000fea0003c3ffff */
        .weak           $__internal_2_$__cuda_sm10x_tcgen05_guardrail_trap_unallocated_columns_being_dealloced
        .type           $__internal_2_$__cuda_sm10x_tcgen05_guardrail_trap_unallocated_columns_being_dealloced,@function
        .size           $__internal_2_$__cuda_sm10x_tcgen05_guardrail_trap_unallocated_columns_being_dealloced,(.L_x_174 - $__internal_2_$__cuda_sm10x_tcgen05_guardrail_trap_unallocated_columns_being_dealloced)
$__internal_2_$__cuda_sm10x_tcgen05_guardrail_trap_unallocated_columns_being_dealloced:
[----:B------:R-:W-:Y:S05]  /*a4f0*/  BPT.TRAP 0x1 ;  /* 0x000000040000795c */ /* 0x000fea0000300000 */
[----:B------:R-:W-:-:S04]  /*a500*/  HFMA2 R3, -RZ, RZ, 0, 0 ;  /* 0x00000000ff037431 */ /* 0x000fc800000001ff */
[----:B------:R-:W-:Y:S05]  /*a510*/  RET.REL.NODEC R2 `(_ZN7cutlass13device_kernelINS_4gemm6kernel13GemmUniversalIN4cute5tupleIJiiiiEEENS1_10collective13CollectiveMmaINS1_41MainloopSm100TmaUmmaWarpSpecializedSparseILi6ELi2ELi2ENS5_IJNS4_1CILi1EEENSA_ILi2EEESB_EEEEENS5_IJNSA_ILi128EEESF_NSA_ILi64EEEEEENS_6half_tENS5_IJNS4_6LayoutINS5_IJiNS5_IJSC_iEEEiEEENS5_IJlNS5_IJSB_SC_EEElEEEEENSJ_INS5_IJNS5_IJNS5_IJNSA_ILi8EEESC_SP_EEEiEEENS5_IJNS5_IJNSA_ILi16EEESC_NSA_ILi4EEEEEEiEEEiEEENS5_IJNS5_IJNS5_IJSF_SS_NSA_ILi2048EEEEEENSA_ILi16384EEEEEENS5_IJNS5_IJSB_NSA_ILi1024EEENSA_ILi32EEEEEElEEElEEEEEEEESI_NS5_IJlSB_lEEENS4_8TiledMMAINS4_8MMA_AtomIJNS4_27SM100_MMA_F16BF16_SS_SPARSEISI_SI_fLi128ELi128ELNS4_4UMMA5MajorE0ELS1D_0ELNS1C_7ScaleInE0ELS1E_0EEEEEENSJ_INS5_IJSB_SB_SB_EEENS5_IJNSA_ILi0EEES1I_S1I_EEEEENS5_IJNS4_10UnderscoreES1L_S1L_EEEEENS4_23SM90_TMA_LOAD_MULTICASTENS4_14ComposedLayoutINS4_7SwizzleILi2ELi4ELi3EEENS4_25smem_sparse_ptr_flag_bitsILi2ELi16EEENSJ_INS5_IJNS5_IJSB_SP_EEENS5_IJSC_S12_EEEEEENS5_IJNS5_IJS1I_SG_EEESM_EEEEEEEvNS4_8identityENS4_13SM90_TMA_LOADENS1P_INS1Q_ILi3ELi4ELi3EEENS4_18smem_ptr_flag_bitsILi16EEENSJ_INS5_IJSP_SG_EEENS5_IJSG_SB_EEEEEEEvS21_EENS_8epilogue10collective18CollectiveEpilogueINS2B_23Sm100TmaWarpSpecializedILi4ELi2ELi32ELb1ELb0EEEJSH_NS5_IJNSJ_ISF_SB_EENSJ_IS12_SB_EEEEEfNS5_IJSB_llEEEfS2J_NS2B_6fusion15FusionCallbacksIS2F_NS2K_17LinearCombinationIffffLNS_15FloatRoundStyleE2EEESH_S2I_JEEENS4_5SM1004TMEM4LOAD26SM100_TMEM_LOAD_32dp32b32xES22_NS1P_INS1Q_ILi2ELi5ELi2EEENS24_ILi32EEENSJ_INS5_IJS12_ST_EEENS5_IJSB_S12_EEEEEEENS4_39AutoVectorizingCopyWithAssumedAlignmentILi128EEENS4_14SM90_TMA_STOREES2Z_S31_S31_EEEvvEEEEvNT_6ParamsE) ;  /* 0xffffff5802b87950 */ /* 0x000fea0003c3ffff */
.L_x_173:
[----:B------:R-:W-:-:S00]  /*a520*/  BRA `(.L_x_173) ;  /* 0xfffffffc00fc7947 */ /* 0x000fc0000383ffff */
[----:B------:R-:W-:-:S00]  /*a530*/  NOP ;  /* 0x0000000000007918 */ /* 0x000fc00000000000 */
        /* <DEDUP_REMOVED lines=12> */
.L_x_174:


//--------------------- .nv.global.init           --------------------------
	.section	.nv.global.init,"aw",@progbits
.nv.global.init:
	.type		$str$27,@object
	.size		$str$27,($str$28 - $str$27)
$str$27:
        /*0000*/ 	.byte	0x28, 0x61, 0x64, 0x64, 0x72, 0x65, 0x73, 0x73, 0x20, 0x26, 0x20, 0x6d, 0x61, 0x73, 0x6b, 0x29
        /*0010*/ 	.byte	0x20, 0x3d, 0x3d, 0x20, 0x30, 0x00
	.type		$str$28,@object
	.size		$str$28,($str$26 - $str$28)
$str$28:
        /*0016*/ 	.byte	0x2f, 0x74, 0x6d, 0x70, 0x2f, 0x63, 0x75, 0x74, 0x6c, 0x61, 0x73, 0x73, 0x5f, 0x73, 0x77, 0x65
        /*0026*/ 	.byte	0x65, 0x70, 0x5f, 0x73, 0x72, 0x63, 0x2f, 0x69, 0x6e, 0x63, 0x6c, 0x75, 0x64, 0x65, 0x2f, 0x63
        /*0036*/ 	.byte	0x75, 0x74, 0x65, 0x2f, 0x70, 0x6f, 0x69, 0x6e, 0x74, 0x65, 0x72, 0x5f, 0x66, 0x6c, 0x61, 0x67
        /*0046*/ 	.byte	0x67, 0x65, 0x64, 0x2e, 0x68, 0x70, 0x70, 0x00
	.type		$str$26,@object
	.size		$str$26,($str$25 - $str$26)
$str$26:
        /*004e*/ 	.byte	0x2f, 0x74, 0x6d, 0x70, 0x2f, 0x63, 0x75, 0x74, 0x6c, 0x61, 0x73, 0x73, 0x5f, 0x73, 0x77, 0x65
        /*005e*/ 	.byte	0x65, 0x70, 0x5f, 0x73, 0x72, 0x63, 0x2f, 0x69, 0x6e, 0x63, 0x6c, 0x75, 0x64, 0x65, 0x2f, 0x63
        /*006e*/ 	.byte	0x75, 0x74, 0x65, 0x2f, 0x61, 0x74, 0x6f, 0x6d, 0x2f, 0x63, 0x6f, 0x70, 0x79, 0x5f, 0x74, 0x72
        /*007e*/ 	.byte	0x61, 0x69, 0x74, 0x73, 0x5f, 0x73, 0x6d, 0x31, 0x30, 0x30, 0x2e, 0x68, 0x70, 0x70, 0x00
	.type		$str$25,@object
	.size		$str$25,(__unnamed_1 - $str$25)
$str$25:
        /*008d*/ 	.byte	0x28, 0x28, 0x75, 0x69, 0x6e, 0x74, 0x33, 0x32, 0x5f, 0x74, 0x28, 0x74, 0x68, 0x72, 0x65, 0x61
        /*009d*/ 	.byte	0x64, 0x49, 0x64, 0x78, 0x2e, 0x78, 0x29, 0x20, 0x2f, 0x20, 0x33, 0x32, 0x29, 0x20, 0x25, 0x20
        /*00ad*/ 	.byte	0x34, 0x29, 0x20, 0x3d, 0x3d, 0x20, 0x28, 0x28, 0x28, 0x74, 0x6d, 0x65, 0x6d, 0x5f, 0x61, 0x64
        /*00bd*/ 	.byte	0x64, 0x72, 0x20, 0x3e, 0x3e, 0x20, 0x31, 0x36, 0x29, 0x20, 0x2f, 0x20, 0x33, 0x32, 0x29, 0x20
        /*00cd*/ 	.byte	0x25, 0x20, 0x34, 0x29, 0x00
	.type		__unnamed_1,@object
	.size		__unnamed_1,(__unnamed_2 - __unnamed_1)
__unnamed_1:
        /*00d2*/ 	.byte	0x61, 0x75, 0x74, 0x6f, 0x20, 0x63, 0x75, 0x74, 0x65, 0x3a, 0x3a, 0x61, 0x73, 0x5f, 0x70, 0x6f
        /* <DEDUP_REMOVED lines=23> */
        /*0252*/ 	.byte	0x3a, 0x3a, 0x43, 0x3c, 0x34, 0x30, 0x39, 0x36, 0x3e, 0x3e, 0x3e, 0x3e, 0x5d, 0x00
	.type		__unnamed_2,@object
	.size		__unnamed_2,(.L_2 - __unnamed_2)
__unnamed_2:
        /* <DEDUP_REMOVED lines=42> */
        /*0500*/ 	.byte	0x3e, 0x5d, 0x00
.L_2:


//--------------------- .nv.shared._ZN7cutlass13device_kernelINS_4gemm6kernel13GemmUniversalIN4cute5tupleIJiiiiEEENS1_10collective13CollectiveMmaINS1_41MainloopSm100TmaUmmaWarpSpecializedSparseILi6ELi2ELi2ENS5_IJNS4_1CILi1EEENSA_ILi2EEESB_EEEEENS5_IJNSA_ILi128EEESF_NSA_ILi64EEEEEENS_6half_tENS5_IJNS4_6LayoutINS5_IJiNS5_IJSC_iEEEiEEENS5_IJlNS5_IJSB_SC_EEElEEEEENSJ_INS5_IJNS5_IJNS5_IJNSA_ILi8EEESC_SP_EEEiEEENS5_IJNS5_IJNSA_ILi16EEESC_NSA_ILi4EEEEEEiEEEiEEENS5_IJNS5_IJNS5_IJSF_SS_NSA_ILi2048EEEEEENSA_ILi16384EEEEEENS5_IJNS5_IJSB_NSA_ILi1024EEENSA_ILi32EEEEEElEEElEEEEEEEESI_NS5_IJlSB_lEEENS4_8TiledMMAINS4_8MMA_AtomIJNS4_27SM100_MMA_F16BF16_SS_SPARSEISI_SI_fLi128ELi128ELNS4_4UMMA5MajorE0ELS1D_0ELNS1C_7ScaleInE0ELS1E_0EEEEEENSJ_INS5_IJSB_SB_SB_EEENS5_IJNSA_ILi0EEES1I_S1I_EEEEENS5_IJNS4_10UnderscoreES1L_S1L_EEEEENS4_23SM90_TMA_LOAD_MULTICASTENS4_14ComposedLayoutINS4_7SwizzleILi2ELi4ELi3EEENS4_25smem_sparse_ptr_flag_bitsILi2ELi16EEENSJ_INS5_IJNS5_IJSB_SP_EEENS5_IJSC_S12_EEEEEENS5_IJNS5_IJS1I_SG_EEESM_EEEEEEEvNS4_8identityENS4_13SM90_TMA_LOADENS1P_INS1Q_ILi3ELi4ELi3EEENS4_18smem_ptr_flag_bitsILi16EEENSJ_INS5_IJSP_SG_EEENS5_IJSG_SB_EEEEEEEvS21_EENS_8epilogue10collective18CollectiveEpilogueINS2B_23Sm100TmaWarpSpecializedILi4ELi2ELi32ELb1ELb0EEEJSH_NS5_IJNSJ_ISF_SB_EENSJ_IS12_SB_EEEEEfNS5_IJSB_llEEEfS2J_NS2B_6fusion15FusionCallbacksIS2F_NS2K_17LinearCombinationIffffLNS_15FloatRoundStyleE2EEESH_S2I_JEEENS4_5SM1004TMEM4LOAD26SM100_TMEM_LOAD_32dp32b32xES22_NS1P_INS1Q_ILi2ELi5ELi2EEENS24_ILi32EEENSJ_INS5_IJS12_ST_EEENS5_IJSB_S12_EEEEEEENS4_39AutoVectorizingCopyWithAssumedAlignmentILi128EEENS4_14SM90_TMA_STOREES2Z_S31_S31_EEEvvEEEEvNT_6ParamsE --------------------------
	.section	.nv.shared._ZN7cutlass13device_kernelINS_4gemm6kernel13GemmUniversalIN4cute5tupleIJiiiiEEENS1_10collective13CollectiveMmaINS1_41MainloopSm100TmaUmmaWarpSpecializedSparseILi6ELi2ELi2ENS5_IJNS4_1CILi1EEENSA_ILi2EEESB_EEEEENS5_IJNSA_ILi128EEESF_NSA_ILi64EEEEEENS_6half_tENS5_IJNS4_6LayoutINS5_IJiNS5_IJSC_iEEEiEEENS5_IJlNS5_IJSB_SC_EEElEEEEENSJ_INS5_IJNS5_IJNS5_IJNSA_ILi8EEESC_SP_EEEiEEENS5_IJNS5_IJNSA_ILi16EEESC_NSA_ILi4EEEEEEiEEEiEEENS5_IJNS5_IJNS5_IJSF_SS_NSA_ILi2048EEEEEENSA_ILi16384EEEEEENS5_IJNS5_IJSB_NSA_ILi1024EEENSA_ILi32EEEEEElEEElEEEEEEEESI_NS5_IJlSB_lEEENS4_8TiledMMAINS4_8MMA_AtomIJNS4_27SM100_MMA_F16BF16_SS_SPARSEISI_SI_fLi128ELi128ELNS4_4UMMA5MajorE0ELS1D_0ELNS1C_7ScaleInE0ELS1E_0EEEEEENSJ_INS5_IJSB_SB_SB_EEENS5_IJNSA_ILi0EEES1I_S1I_EEEEENS5_IJNS4_10UnderscoreES1L_S1L_EEEEENS4_23SM90_TMA_LOAD_MULTICASTENS4_14ComposedLayoutINS4_7SwizzleILi2ELi4ELi3EEENS4_25smem_sparse_ptr_flag_bitsILi2ELi16EEENSJ_INS5_IJNS5_IJSB_SP_EEENS5_IJSC_S12_EEEEEENS5_IJNS5_IJS1I_SG_EEESM_EEEEEEEvNS4_8identityENS4_13SM90_TMA_LOADENS1P_INS1Q_ILi3ELi4ELi3EEENS4_18smem_ptr_flag_bitsILi16EEENSJ_INS5_IJSP_SG_EEENS5_IJSG_SB_EEEEEEEvS21_EENS_8epilogue10collective18CollectiveEpilogueINS2B_23Sm100TmaWarpSpecializedILi4ELi2ELi32ELb1ELb0EEEJSH_NS5_IJNSJ_ISF_SB_EENSJ_IS12_SB_EEEEEfNS5_IJSB_llEEEfS2J_NS2B_6fusion15FusionCallbacksIS2F_NS2K_17LinearCombinationIffffLNS_15FloatRoundStyleE2EEESH_S2I_JEEENS4_5SM1004TMEM4LOAD26SM100_TMEM_LOAD_32dp32b32xES22_NS1P_INS1Q_ILi2ELi5ELi2EEENS24_ILi32EEENSJ_INS5_IJS12_ST_EEENS5_IJSB_S12_EEEEEEENS4_39AutoVectorizingCopyWithAssumedAlignmentILi128EEENS4_14SM90_TMA_STOREES2Z_S31_S31_EEEvvEEEEvNT_6ParamsE,"aw",@nobits
	.sectionflags	@""
	.align	16
	.zero		1024


//--------------------- .nv.shared.reserved.0     --------------------------
	.section	.nv.shared.reserved.0,"aw",@nobits
	.weak		__nv_reservedSMEM_offset_0_alias
	.size		__nv_reservedSMEM_offset_0_alias, 0, 64
	.other		__nv_reservedSMEM_offset_0_alias,@"STO_CUDA_RESERVED_SHARED STV_DEFAULT"
__nv_reservedSMEM_offset_0_alias:
	.zero		0
.nv.shared.reserved.0:
	.zero		64
	.weak		__nv_reservedSMEM_tcgen05_partition
	.type		__nv_reservedSMEM_tcgen05_partition,@object
	.size		__nv_reservedSMEM_tcgen05_partition,(.L_0 - __nv_reservedSMEM_tcgen05_partition)
__nv_reservedSMEM_tcgen05_partition:
	.zero		32
.L_0:


//--------------------- .nv.global                --------------------------
	.section	.nv.global,"aw",@nobits
.nv.global:
	.type		_ZN39_INTERNAL_dd8eb31f_4_k_cu_bd1f8aad_27034cute1_E,@object
	.size		_ZN39_INTERNAL_dd8eb31f_4_k_cu_bd1f8aad_27034cute1_E,(_ZN39_INTERNAL_dd8eb31f_4_k_cu_bd1f8aad_27034cuda3std3__45__cpo6cbeginE - _ZN39_INTERNAL_dd8eb31f_4_k_cu_bd1f8aad_27034cute1_E)
_ZN39_INTERNAL_dd8eb31f_4_k_cu_bd1f8aad_27034cute1_E:
	.zero		1
	.type		_ZN39_INTERNAL_dd8eb31f_4_k_cu_bd1f8aad_27034cuda3std3__45__cpo6cbeginE,@object
	.size		_ZN39_INTERNAL_dd8eb31f_4_k_cu_bd1f8aad_27034cuda3std3__45__cpo6cbeginE,(_ZN39_INTERNAL_dd8eb31f_4_k_cu_bd1f8aad_27034cuda3std3__48in_placeE - _ZN39_INTERNAL_dd8eb31f_4_k_cu_bd1f8aad_27034cuda3std3__45__cpo6cbeginE)
_ZN39_INTERNAL_dd8eb31f_4_k_cu_bd1f8aad_27034cuda3std3__45__cpo6cbeginE:
	.zero		1
	.type		_ZN39_INTERNAL_dd8eb31f_4_k_cu_bd1f8aad_27034cuda3std3__48in_placeE,@object
	.size		_ZN39_INTERNAL_dd8eb31f_4_k_cu_bd1f8aad_27034cuda3std3__48in_placeE,(_ZN39_INTERNAL_dd8eb31f_4_k_cu_bd1f8aad_27034cuda3std6ranges3__45__cpo9iter_moveE - _ZN39_INTERNAL_dd8eb31f_4_k_cu_bd1f8aad_27034cuda3std3__48in_placeE)
_ZN39_INTERNAL_dd8eb31f_4_k_cu_bd1f8aad_27034cuda3std3__48in_placeE:
	.zero		1
	.type		_ZN39_INTERNAL_dd8eb31f_4_k_cu_bd1f8aad_27034cuda3std6ranges3__45__cpo9iter_moveE,@object
	.size		_ZN39_INTERNAL_dd8eb31f_4_k_cu_bd1f8aad_27034cuda3std6ranges3__45__cpo9iter_moveE,(_ZN39_INTERNAL_dd8eb31f_4_k_cu_bd1f8aad_27034cuda3std3__45__cpo5beginE - _ZN39_INTERNAL_dd8eb31f_4_k_cu_bd1f8aad_27034cuda3std6ranges3__45__cpo9iter_moveE)
_ZN39_INTERNAL_dd8eb31f_4_k_cu_bd1f8aad_27034cuda3std6ranges3__45__cpo9iter_moveE:
	.zero		1
	.type		_ZN39_INTERNAL_dd8eb31f_4_k_cu_bd1f8aad_27034cuda3std3__45__cpo5beginE,@object
	.size		_ZN39_INTERNAL_dd8eb31f_4_k_cu_bd1f8aad_27034cuda3std3__45__cpo5beginE,(_ZN39_INTERNAL_dd8eb31f_4_k_cu_bd1f8aad_27034cuda3std3__441_GLOBAL__N__dd8eb31f_4_k_cu_bd1f8aad_27036ignoreE - _ZN39_INTERNAL_dd8eb31f_4_k_cu_bd1f8aad_27034cuda3std3__45__cpo5beginE)
_ZN39_INTERNAL_dd8eb31f_4_k_cu_bd1f8aad_27034cuda3std3__45__cpo5beginE:
	.zero		1
	.type		_ZN39_INTERNAL_dd8eb31f_4_k_cu_bd1f8aad_27034cuda3std3__441_GLOBAL__N__dd8eb31f_4_k_cu_bd1f8aad_27036ignoreE,@object
	.size		_ZN39_INTERNAL_dd8eb31f_4_k_cu_bd1f8aad_27034cuda3std3__441_GLOBAL__N__dd8eb31f_4_k_cu_bd1f8aad_27036ignoreE,(_ZN39_INTERNAL_dd8eb31f_4_k_cu_bd1f8aad_27034cute7productE - _ZN39_INTERNAL_dd8eb31f_4_k_cu_bd1f8aad_27034cuda3std3__441_GLOBAL__N__dd8eb31f_4_k_cu_bd1f8aad_27036ignoreE)
_ZN39_INTERNAL_dd8eb31f_4_k_cu_bd1f8aad_27034cuda3std3__441_GLOBAL__N__dd8eb31f_4_k_cu_bd1f8aad_27036ignoreE:
	.zero		1
	.type		_ZN39_INTERNAL_dd8eb31f_4_k_cu_bd1f8aad_27034cute7productE,@object
	.size		_ZN39_INTERNAL_dd8eb31f_4_k_cu_bd1f8aad_27034cute7productE,(_ZN39_INTERNAL_dd8eb31f_4_k_cu_bd1f8aad_27034cuda3std3__45__cpo3endE - _ZN39_INTERNAL_dd8eb31f_4_k_cu_bd1f8aad_27034cute7productE)
_ZN39_INTERNAL_dd8eb31f_4_k_cu_bd1f8aad_27034cute7productE:
	.zero		1
	.type		_ZN39_INTERNAL_dd8eb31f_4_k_cu_bd1f8aad_27034cuda3std3__45__cpo3endE,@object
	.size		_ZN39_INTERNAL_dd8eb31f_4_k_cu_bd1f8aad_27034cuda3std3__45__cpo3endE,(_ZN39_INTERNAL_dd8eb31f_4_k_cu_bd1f8aad_27034cuda3std3__419piecewise_constructE - _ZN39_INTERNAL_dd8eb31f_4_k_cu_bd1f8aad_27034cuda3std3__45__cpo3endE)
_ZN39_INTERNAL_dd8eb31f_4_k_cu_bd1f8aad_27034cuda3std3__45__cpo3endE:
	.zero		1
	.type		_ZN39_INTERNAL_dd8eb31f_4_k_cu_bd1f8aad_27034cuda3std3__419piecewise_constructE,@object
	.size		_ZN39_INTERNAL_dd8eb31f_4_k_cu_bd1f8aad_27034cuda3std3__419piecewise_constructE,(_ZN39_INTERNAL_dd8eb31f_4_k_cu_bd1f8aad_27034cuda3std3__45__cpo4cendE - _ZN39_INTERNAL_dd8eb31f_4_k_cu_bd1f8aad_27034cuda3std3__419piecewise_constructE)
_ZN39_INTERNAL_dd8eb31f_4_k_cu_bd1f8aad_27034cuda3std3__419piecewise_constructE:
	.zero		1
	.type		_ZN39_INTERNAL_dd8eb31f_4_k_cu_bd1f8aad_27034cuda3std3__45__cpo4cendE,@object
	.size		_ZN39_INTERNAL_dd8eb31f_4_k_cu_bd1f8aad_27034cuda3std3__45__cpo4cendE,(_ZN39_INTERNAL_dd8eb31f_4_k_cu_bd1f8aad_27034cuda3std6ranges3__45__cpo4swapE - _ZN39_INTERNAL_dd8eb31f_4_k_cu_bd1f8aad_27034cuda3std3__45__cpo4cendE)
_ZN39_INTERNAL_dd8eb31f_4_k_cu_bd1f8aad_27034cuda3std3__45__cpo4cendE:
	.zero		1
	.type		_ZN39_INTERNAL_dd8eb31f_4_k_cu_bd1f8aad_27034cuda3std6ranges3__45__cpo4swapE,@object
	.size		_ZN39_INTERNAL_dd8eb31f_4_k_cu_bd1f8aad_27034cuda3std6ranges3__45__cpo4swapE,(.L_10 - _ZN39_INTERNAL_dd8eb31f_4_k_cu_bd1f8aad_27034cuda3std6ranges3__45__cpo4swapE)
_ZN39_INTERNAL_dd8eb31f_4_k_cu_bd1f8aad_27034cuda3std6ranges3__45__cpo4swapE:
	.zero		1
.L_10:


//--------------------- .nv.constant0._ZN7cutlass13device_kernelINS_4gemm6kernel13GemmUniversalIN4cute5tupleIJiiiiEEENS1_10collective13CollectiveMmaINS1_41MainloopSm100TmaUmmaWarpSpecializedSparseILi6ELi2ELi2ENS5_IJNS4_1CILi1EEENSA_ILi2EEESB_EEEEENS5_IJNSA_ILi128EEESF_NSA_ILi64EEEEEENS_6half_tENS5_IJNS4_6LayoutINS5_IJiNS5_IJSC_iEEEiEEENS5_IJlNS5_IJSB_SC_EEElEEEEENSJ_INS5_IJNS5_IJNS5_IJNSA_ILi8EEESC_SP_EEEiEEENS5_IJNS5_IJNSA_ILi16EEESC_NSA_ILi4EEEEEEiEEEiEEENS5_IJNS5_IJNS5_IJSF_SS_NSA_ILi2048EEEEEENSA_ILi16384EEEEEENS5_IJNS5_IJSB_NSA_ILi1024EEENSA_ILi32EEEEEElEEElEEEEEEEESI_NS5_IJlSB_lEEENS4_8TiledMMAINS4_8MMA_AtomIJNS4_27SM100_MMA_F16BF16_SS_SPARSEISI_SI_fLi128ELi128ELNS4_4UMMA5MajorE0ELS1D_0ELNS1C_7ScaleInE0ELS1E_0EEEEEENSJ_INS5_IJSB_SB_SB_EEENS5_IJNSA_ILi0EEES1I_S1I_EEEEENS5_IJNS4_10UnderscoreES1L_S1L_EEEEENS4_23SM90_TMA_LOAD_MULTICASTENS4_14ComposedLayoutINS4_7SwizzleILi2ELi4ELi3EEENS4_25smem_sparse_ptr_flag_bitsILi2ELi16EEENSJ_INS5_IJNS5_IJSB_SP_EEENS5_IJSC_S12_EEEEEENS5_IJNS5_IJS1I_SG_EEESM_EEEEEEEvNS4_8identityENS4_13SM90_TMA_LOADENS1P_INS1Q_ILi3ELi4ELi3EEENS4_18smem_ptr_flag_bitsILi16EEENSJ_INS5_IJSP_SG_EEENS5_IJSG_SB_EEEEEEEvS21_EENS_8epilogue10collective18CollectiveEpilogueINS2B_23Sm100TmaWarpSpecializedILi4ELi2ELi32ELb1ELb0EEEJSH_NS5_IJNSJ_ISF_SB_EENSJ_IS12_SB_EEEEEfNS5_IJSB_llEEEfS2J_NS2B_6fusion15FusionCallbacksIS2F_NS2K_17LinearCombinationIffffLNS_15FloatRoundStyleE2EEESH_S2I_JEEENS4_5SM1004TMEM4LOAD26SM100_TMEM_LOAD_32dp32b32xES22_NS1P_INS1Q_ILi2ELi5ELi2EEENS24_ILi32EEENSJ_INS5_IJS12_ST_EEENS5_IJSB_S12_EEEEEEENS4_39AutoVectorizingCopyWithAssumedAlignmentILi128EEENS4_14SM90_TMA_STOREES2Z_S31_S31_EEEvvEEEEvNT_6ParamsE --------------------------
	.section	.nv.constant0._ZN7cutlass13device_kernelINS_4gemm6kernel13GemmUniversalIN4cute5tupleIJiiiiEEENS1_10collective13CollectiveMmaINS1_41MainloopSm100TmaUmmaWarpSpecializedSparseILi6ELi2ELi2ENS5_IJNS4_1CILi1EEENSA_ILi2EEESB_EEEEENS5_IJNSA_ILi128EEESF_NSA_ILi64EEEEEENS_6half_tENS5_IJNS4_6LayoutINS5_IJiNS5_IJSC_iEEEiEEENS5_IJlNS5_IJSB_SC_EEElEEEEENSJ_INS5_IJNS5_IJNS5_IJNSA_ILi8EEESC_SP_EEEiEEENS5_IJNS5_IJNSA_ILi16EEESC_NSA_ILi4EEEEEEiEEEiEEENS5_IJNS5_IJNS5_IJSF_SS_NSA_ILi2048EEEEEENSA_ILi16384EEEEEENS5_IJNS5_IJSB_NSA_ILi1024EEENSA_ILi32EEEEEElEEElEEEEEEEESI_NS5_IJlSB_lEEENS4_8TiledMMAINS4_8MMA_AtomIJNS4_27SM100_MMA_F16BF16_SS_SPARSEISI_SI_fLi128ELi128ELNS4_4UMMA5MajorE0ELS1D_0ELNS1C_7ScaleInE0ELS1E_0EEEEEENSJ_INS5_IJSB_SB_SB_EEENS5_IJNSA_ILi0EEES1I_S1I_EEEEENS5_IJNS4_10UnderscoreES1L_S1L_EEEEENS4_23SM90_TMA_LOAD_MULTICASTENS4_14ComposedLayoutINS4_7SwizzleILi2ELi4ELi3EEENS4_25smem_sparse_ptr_flag_bitsILi2ELi16EEENSJ_INS5_IJNS5_IJSB_SP_EEENS5_IJSC_S12_EEEEEENS5_IJNS5_IJS1I_SG_EEESM_EEEEEEEvNS4_8identityENS4_13SM90_TMA_LOADENS1P_INS1Q_ILi3ELi4ELi3EEENS4_18smem_ptr_flag_bitsILi16EEENSJ_INS5_IJSP_SG_EEENS5_IJSG_SB_EEEEEEEvS21_EENS_8epilogue10collective18CollectiveEpilogueINS2B_23Sm100TmaWarpSpecializedILi4ELi2ELi32ELb1ELb0EEEJSH_NS5_IJNSJ_ISF_SB_EENSJ_IS12_SB_EEEEEfNS5_IJSB_llEEEfS2J_NS2B_6fusion15FusionCallbacksIS2F_NS2K_17LinearCombinationIffffLNS_15FloatRoundStyleE2EEESH_S2I_JEEENS4_5SM1004TMEM4LOAD26SM100_TMEM_LOAD_32dp32b32xES22_NS1P_INS1Q_ILi2ELi5ELi2EEENS24_ILi32EEENSJ_INS5_IJS12_ST_EEENS5_IJSB_S12_EEEEEEENS4_39AutoVectorizingCopyWithAssumedAlignmentILi128EEENS4_14SM90_TMA_STOREES2Z_S31_S31_EEEvvEEEEvNT_6ParamsE,"a",@progbits
	.sectionflags	@""
	.align	4
.nv.constant0._ZN7cutlass13device_kernelINS_4gemm6kernel13GemmUniversalIN4cute5tupleIJiiiiEEENS1_10collective13CollectiveMmaINS1_41MainloopSm100TmaUmmaWarpSpecializedSparseILi6ELi2ELi2ENS5_IJNS4_1CILi1EEENSA_ILi2EEESB_EEEEENS5_IJNSA_ILi128EEESF_NSA_ILi64EEEEEENS_6half_tENS5_IJNS4_6LayoutINS5_IJiNS5_IJSC_iEEEiEEENS5_IJlNS5_IJSB_SC_EEElEEEEENSJ_INS5_IJNS5_IJNS5_IJNSA_ILi8EEESC_SP_EEEiEEENS5_IJNS5_IJNSA_ILi16EEESC_NSA_ILi4EEEEEEiEEEiEEENS5_IJNS5_IJNS5_IJSF_SS_NSA_ILi2048EEEEEENSA_ILi16384EEEEEENS5_IJNS5_IJSB_NSA_ILi1024EEENSA_ILi32EEEEEElEEElEEEEEEEESI_NS5_IJlSB_lEEENS4_8TiledMMAINS4_8MMA_AtomIJNS4_27SM100_MMA_F16BF16_SS_SPARSEISI_SI_fLi128ELi128ELNS4_4UMMA5MajorE0ELS1D_0ELNS1C_7ScaleInE0ELS1E_0EEEEEENSJ_INS5_IJSB_SB_SB_EEENS5_IJNSA_ILi0EEES1I_S1I_EEEEENS5_IJNS4_10UnderscoreES1L_S1L_EEEEENS4_23SM90_TMA_LOAD_MULTICASTENS4_14ComposedLayoutINS4_7SwizzleILi2ELi4ELi3EEENS4_25smem_sparse_ptr_flag_bitsILi2ELi16EEENSJ_INS5_IJNS5_IJSB_SP_EEENS5_IJSC_S12_EEEEEENS5_IJNS5_IJS1I_SG_EEESM_EEEEEEEvNS4_8identityENS4_13SM90_TMA_LOADENS1P_INS1Q_ILi3ELi4ELi3EEENS4_18smem_ptr_flag_bitsILi16EEENSJ_INS5_IJSP_SG_EEENS5_IJSG_SB_EEEEEEEvS21_EENS_8epilogue10collective18CollectiveEpilogueINS2B_23Sm100TmaWarpSpecializedILi4ELi2ELi32ELb1ELb0EEEJSH_NS5_IJNSJ_ISF_SB_EENSJ_IS12_SB_EEEEEfNS5_IJSB_llEEEfS2J_NS2B_6fusion15FusionCallbacksIS2F_NS2K_17LinearCombinationIffffLNS_15FloatRoundStyleE2EEESH_S2I_JEEENS4_5SM1004TMEM4LOAD26SM100_TMEM_LOAD_32dp32b32xES22_NS1P_INS1Q_ILi2ELi5ELi2EEENS24_ILi32EEENSJ_INS5_IJS12_ST_EEENS5_IJSB_S12_EEEEEEENS4_39AutoVectorizingCopyWithAssumedAlignmentILi128EEENS4_14SM90_TMA_STOREES2Z_S31_S31_EEEvvEEEEvNT_6ParamsE:
	.zero		3456


//--------------------- SYMBOLS --------------------------

	.type		.nv.reservedSmem.offset0,@object
	.size		.nv.reservedSmem.offset0,0x4
	.type		.nv.reservedSmem.cap,@object
	.size		.nv.reservedSmem.cap,0x4
	.type		__assertfail,@function
